	.target	sm_90a

	.elftype	@"ET_EXEC"


//--------------------- .note.nv.tkinfo           --------------------------
	.section	.note.nv.tkinfo,"",@"SHT_NOTE"
	.sectionflags	@"SHF_NOTE_NV_TKINFO"
	.tkinfo
        /*0018*/ 	.word	0x00000002
        /*0030*/ 	.string	""
        /*0030*/ 	.string	"ptxas"
        /*0030*/ 	.string	"Cuda compilation tools, release 13.0, V13.0.88"
        /*0030*/ 	.string	"Build cuda_13.0.r13.0/compiler.36424714_0"
        /*0030*/ 	.string	"-v  -suppress-debug-info  -lineinfo  -arch sm_90a "



//--------------------- .note.nv.cuinfo           --------------------------
	.section	.note.nv.cuinfo,"",@"SHT_NOTE"
	.sectionflags	@"SHF_NOTE_NV_CUINFO"
        /*0018*/ 	.short	0x0002
        /*001a*/ 	.short	0x005a
        /*001c*/ 	.short	0x0082
	.zero		2


//--------------------- .nv.info                  --------------------------
	.section	.nv.info,"",@"SHT_CUDA_INFO"
	.align	4


	//----- nvinfo : EIATTR_REGCOUNT
	.align		4
        /*0000*/ 	.byte	0x04, 0x2f
        /*0002*/ 	.short	(.L_1 - .L_0)
	.align		4
.L_0:
        /*0004*/ 	.word	index@(gluon_wgmma)
        /*0008*/ 	.word	0x000000ff


	//----- nvinfo : EIATTR_FRAME_SIZE
	.align		4
.L_1:
        /*000c*/ 	.byte	0x04, 0x11
        /*000e*/ 	.short	(.L_3 - .L_2)
	.align		4
.L_2:
        /*0010*/ 	.word	index@(gluon_wgmma)
        /*0014*/ 	.word	0x00000270


	//----- nvinfo : EIATTR_MIN_STACK_SIZE
	.align		4
.L_3:
        /*0018*/ 	.byte	0x04, 0x12
        /*001a*/ 	.short	(.L_5 - .L_4)
	.align		4
.L_4:
        /*001c*/ 	.word	index@(gluon_wgmma)
        /*0020*/ 	.word	0x00000270
.L_5:


//--------------------- .nv.compat                --------------------------
	.section	.nv.compat,"",@"SHT_CUDA_COMPAT_INFO"
	.align	4
        /*0000*/ 	.byte	0x02, 0x09, 0x01, 0x00, 0x02, 0x02, 0x04, 0x00, 0x02, 0x05, 0x05, 0x00, 0x03, 0x07, 0x01, 0x01
        /*0010*/ 	.byte	0x02, 0x03, 0x03, 0x00, 0x02, 0x06, 0x01, 0x00, 0x04, 0x0b, 0x08, 0x00, 0x00, 0x00, 0x00, 0x00
        /*0020*/ 	.byte	0x00, 0x00, 0x00, 0x00


//--------------------- .nv.info.gluon_wgmma      --------------------------
	.section	.nv.info.gluon_wgmma,"",@"SHT_CUDA_INFO"
	.sectionflags	@""
	.align	4


	//----- nvinfo : EIATTR_CUDA_API_VERSION
	.align		4
        /*0000*/ 	.byte	0x04, 0x37
        /*0002*/ 	.short	(.L_7 - .L_6)
.L_6:
        /*0004*/ 	.word	0x00000082


	//----- nvinfo : EIATTR_KPARAM_INFO
	.align		4
.L_7:
        /*0008*/ 	.byte	0x04, 0x17
        /*000a*/ 	.short	(.L_9 - .L_8)
.L_8:
        /*000c*/ 	.word	0x00000000
        /*0010*/ 	.short	0x000a
        /*0012*/ 	.short	0x0048
        /*0014*/ 	.byte	0x00, 0xf4, 0x21, 0x00


	//----- nvinfo : EIATTR_KPARAM_INFO
	.align		4
.L_9:
        /*0018*/ 	.byte	0x04, 0x17
        /*001a*/ 	.short	(.L_11 - .L_10)
.L_10:
        /*001c*/ 	.word	0x00000000
        /*0020*/ 	.short	0x0009
        /*0022*/ 	.short	0x0040
        /*0024*/ 	.byte	0x00, 0xf4, 0x21, 0x00


	//----- nvinfo : EIATTR_KPARAM_INFO
	.align		4
.L_11:
        /*0028*/ 	.byte	0x04, 0x17
        /*002a*/ 	.short	(.L_13 - .L_12)
.L_12:
        /*002c*/ 	.word	0x00000000
        /*0030*/ 	.short	0x0008
        /*0032*/ 	.short	0x0038
        /*0034*/ 	.byte	0x00, 0xf0, 0x21, 0x00


	//----- nvinfo : EIATTR_KPARAM_INFO
	.align		4
.L_13:
        /*0038*/ 	.byte	0x04, 0x17
        /*003a*/ 	.short	(.L_15 - .L_14)
.L_14:
        /*003c*/ 	.word	0x00000000
        /*0040*/ 	.short	0x0007
        /*0042*/ 	.short	0x0030
        /*0044*/ 	.byte	0x00, 0xf0, 0x21, 0x00


	//----- nvinfo : EIATTR_KPARAM_INFO
	.align		4
.L_15:
        /*0048*/ 	.byte	0x04, 0x17
        /*004a*/ 	.short	(.L_17 - .L_16)
.L_16:
        /*004c*/ 	.word	0x00000000
        /*0050*/ 	.short	0x0006
        /*0052*/ 	.short	0x0028
        /*0054*/ 	.byte	0x00, 0xf0, 0x21, 0x00


	//----- nvinfo : EIATTR_KPARAM_INFO
	.align		4
.L_17:
        /*0058*/ 	.byte	0x04, 0x17
        /*005a*/ 	.short	(.L_19 - .L_18)
.L_18:
        /*005c*/ 	.word	0x00000000
        /*0060*/ 	.short	0x0005
        /*0062*/ 	.short	0x0020
        /*0064*/ 	.byte	0x00, 0xf0, 0x11, 0x00


	//----- nvinfo : EIATTR_KPARAM_INFO
	.align		4
.L_19:
        /*0068*/ 	.byte	0x04, 0x17
        /*006a*/ 	.short	(.L_21 - .L_20)
.L_20:
        /*006c*/ 	.word	0x00000000
        /*0070*/ 	.short	0x0004
        /*0072*/ 	.short	0x001c
        /*0074*/ 	.byte	0x00, 0xf0, 0x11, 0x00


	//----- nvinfo : EIATTR_KPARAM_INFO
	.align		4
.L_21:
        /*0078*/ 	.byte	0x04, 0x17
        /*007a*/ 	.short	(.L_23 - .L_22)
.L_22:
        /*007c*/ 	.word	0x00000000
        /*0080*/ 	.short	0x0003
        /*0082*/ 	.short	0x0018
        /*0084*/ 	.byte	0x00, 0xf0, 0x11, 0x00


	//----- nvinfo : EIATTR_KPARAM_INFO
	.align		4
.L_23:
        /*0088*/ 	.byte	0x04, 0x17
        /*008a*/ 	.short	(.L_25 - .L_24)
.L_24:
        /*008c*/ 	.word	0x00000000
        /*0090*/ 	.short	0x0002
        /*0092*/ 	.short	0x0010
        /*0094*/ 	.byte	0x00, 0xf4, 0x21, 0x00


	//----- nvinfo : EIATTR_KPARAM_INFO
	.align		4
.L_25:
        /*0098*/ 	.byte	0x04, 0x17
        /*009a*/ 	.short	(.L_27 - .L_26)
.L_26:
        /*009c*/ 	.word	0x00000000
        /*00a0*/ 	.short	0x0001
        /*00a2*/ 	.short	0x0008
        /*00a4*/ 	.byte	0x00, 0xf4, 0x21, 0x00


	//----- nvinfo : EIATTR_KPARAM_INFO
	.align		4
.L_27:
        /*00a8*/ 	.byte	0x04, 0x17
        /*00aa*/ 	.short	(.L_29 - .L_28)
.L_28:
        /*00ac*/ 	.word	0x00000000
        /*00b0*/ 	.short	0x0000
        /*00b2*/ 	.short	0x0000
        /*00b4*/ 	.byte	0x00, 0xf4, 0x21, 0x00


	//----- nvinfo : EIATTR_SPARSE_MMA_MASK
	.align		4
.L_29:
        /*00b8*/ 	.byte	0x03, 0x50
        /*00ba*/ 	.short	0x0000


	//----- nvinfo : EIATTR_MAXREG_COUNT
	.align		4
        /*00bc*/ 	.byte	0x03, 0x1b
        /*00be*/ 	.short	0x00ff


	//----- nvinfo : EIATTR_NUM_BARRIERS
	.align		4
        /*00c0*/ 	.byte	0x02, 0x4c
        /*00c2*/ 	.byte	0x01
	.zero		1


	//----- nvinfo : EIATTR_ANNOTATIONS
	.align		4
        /*00c4*/ 	.byte	0x04, 0x55
        /*00c6*/ 	.short	(.L_31 - .L_30)


	//   ....[0]....
.L_30:
        /*00c8*/ 	.word	0x00000001
        /*00cc*/ 	.byte	0xa0, 0x10, 0x00, 0x00, 0x01, 0x00, 0x00, 0x00, 0xf0, 0x11, 0x00, 0x00, 0x01, 0x00, 0x00, 0x00
        /* <DEDUP_REMOVED lines=272> */
        /*11dc*/ 	.byte	0x80, 0x42, 0x00, 0x00, 0x01, 0x00, 0x00, 0x00, 0x90, 0x42, 0x00, 0x00


	//----- nvinfo : EIATTR_MERCURY_ISA_VERSION
	.align		4
.L_31:
        /*11e8*/ 	.byte	0x03, 0x5f
        /*11ea*/ 	.short	0x0101


	//----- nvinfo : EIATTR_INT_WARP_WIDE_INSTR_OFFSETS
	.align		4
        /*11ec*/ 	.byte	0x04, 0x31
        /*11ee*/ 	.short	(.L_33 - .L_32)


	//   ....[0]....
.L_32:
        /*11f0*/ 	.word	0x00001220


	//   ....[1]....
        /*11f4*/ 	.word	0x00001240


	//   ....[2]....
        /*11f8*/ 	.word	0x00001260


	//   ....[3]....
        /*11fc*/ 	.word	0x00001340


	//   ....[4]....
        /*1200*/ 	.word	0x000013a0


	//   ....[5]....
        /*1204*/ 	.word	0x00002ca0


	//   ....[6]....
        /*1208*/ 	.word	0x00002cb0


	//   ....[7]....
        /*120c*/ 	.word	0x00002d20


	//   ....[8]....
        /*1210*/ 	.word	0x00002d30


	//   ....[9]....
        /*1214*/ 	.word	0x00004ae0


	//   ....[10]....
        /*1218*/ 	.word	0x00004af0


	//----- nvinfo : EIATTR_COOP_GROUP_MASK_REGIDS
	.align		4
.L_33:
        /*121c*/ 	.byte	0x04, 0x29
        /*121e*/ 	.short	(.L_35 - .L_34)


	//   ....[0]....
.L_34:
        /*1220*/ 	.word	0xffffffff


	//   ....[1]....
        /*1224*/ 	.word	0xffffffff


	//   ....[2]....
        /*1228*/ 	.word	0xffffffff


	//----- nvinfo : EIATTR_COOP_GROUP_INSTR_OFFSETS
	.align		4
.L_35:
        /*122c*/ 	.byte	0x04, 0x28
        /*122e*/ 	.short	(.L_37 - .L_36)


	//   ....[0]....
.L_36:
        /*1230*/ 	.word	0x00000150


	//   ....[1]....
        /*1234*/ 	.word	0x000006f0


	//   ....[2]....
        /*1238*/ 	.word	0x00000cc0


	//----- nvinfo : EIATTR_MBARRIER_INSTR_OFFSETS
	.align		4
.L_37:
        /*123c*/ 	.byte	0x04, 0x39
        /*123e*/ 	.short	(.L_39 - .L_38)


	//   ....[0]....
.L_38:
        /*1240*/ 	.word	0x00001a90
        /*1244*/ 	.word	0x000000ff
        /*1248*/ 	.word	0x00010000
        /*124c*/ 	.short	0x0100
        /*124e*/ 	.byte	0x14
	.zero		1


	//   ....[1]....
        /*1250*/ 	.word	0x00001c40
        /*1254*/ 	.word	0x000000ff
        /*1258*/ 	.word	0x00010008
        /*125c*/ 	.short	0x0100
        /*125e*/ 	.byte	0x14
	.zero		1


	//   ....[2]....
        /*1260*/ 	.word	0x00001df0
        /*1264*/ 	.word	0x000000ff
        /*1268*/ 	.word	0x00010010
        /*126c*/ 	.short	0x0100
        /*126e*/ 	.byte	0x14
	.zero		1


	//   ....[3]....
        /*1270*/ 	.word	0x00001fa0
        /*1274*/ 	.word	0x000000ff
        /*1278*/ 	.word	0x00010018
        /*127c*/ 	.short	0x0100
        /*127e*/ 	.byte	0x14
	.zero		1


	//   ....[4]....
        /*1280*/ 	.word	0x00002de0
        /*1284*/ 	.word	0x000000ff
        /*1288*/ 	.word	0x00010000
        /*128c*/ 	.short	0x010a
        /*128e*/ 	.byte	0x12
	.zero		1


	//   ....[5]....
        /*1290*/ 	.word	0x000039e0
        /*1294*/ 	.word	0x000000ff
        /*1298*/ 	.word	0x00010000
        /*129c*/ 	.short	0x0108
        /*129e*/ 	.byte	0x14
	.zero		1


	//   ....[6]....
        /*12a0*/ 	.word	0x00003a50
        /*12a4*/ 	.word	0x000000ff
        /*12a8*/ 	.word	0x00010008
        /*12ac*/ 	.short	0x0108
        /*12ae*/ 	.byte	0x14
	.zero		1


	//   ....[7]....
        /*12b0*/ 	.word	0x00003ac0
        /*12b4*/ 	.word	0x000000ff
        /*12b8*/ 	.word	0x00010010
        /*12bc*/ 	.short	0x0108
        /*12be*/ 	.byte	0x14
	.zero		1


	//   ....[8]....
        /*12c0*/ 	.word	0x00004410
        /*12c4*/ 	.word	0x000000ff
        /*12c8*/ 	.word	0x00010018
        /*12cc*/ 	.short	0x0108
        /*12ce*/ 	.byte	0x14
	.zero		1


	//   ....[9]....
        /*12d0*/ 	.word	0x000054b0
        /*12d4*/ 	.word	0x000000ff
        /*12d8*/ 	.word	0x00010000
        /*12dc*/ 	.short	0x010a
        /*12de*/ 	.byte	0x12
	.zero		1


	//----- nvinfo : EIATTR_NUM_MBARRIERS
	.align		4
.L_39:
        /*12e0*/ 	.byte	0x03, 0x38
        /*12e2*/ 	.short	0x0004


	//----- nvinfo : EIATTR_EXIT_INSTR_OFFSETS
	.align		4
        /*12e4*/ 	.byte	0x04, 0x1c
        /*12e6*/ 	.short	(.L_41 - .L_40)


	//   ....[0]....
.L_40:
        /*12e8*/ 	.word	0x000054a0


	//----- nvinfo : EIATTR_REQNTID
	.align		4
.L_41:
        /*12ec*/ 	.byte	0x04, 0x10
        /*12ee*/ 	.short	(.L_43 - .L_42)
.L_42:
        /*12f0*/ 	.word	0x00000100
        /*12f4*/ 	.word	0x00000001
        /*12f8*/ 	.word	0x00000001


	//----- nvinfo : EIATTR_CRS_STACK_SIZE
	.align		4
.L_43:
        /*12fc*/ 	.byte	0x04, 0x1e
        /*12fe*/ 	.short	(.L_45 - .L_44)
.L_44:
        /*1300*/ 	.word	0x00000000


	//----- nvinfo : EIATTR_CBANK_PARAM_SIZE
	.align		4
.L_45:
        /*1304*/ 	.byte	0x03, 0x19
        /*1306*/ 	.short	0x0050


	//----- nvinfo : EIATTR_PARAM_CBANK
	.align		4
        /*1308*/ 	.byte	0x04, 0x0a
        /*130a*/ 	.short	(.L_47 - .L_46)
	.align		4
.L_46:
        /*130c*/ 	.word	index@(.nv.constant0.gluon_wgmma)
        /*1310*/ 	.short	0x0210
        /*1312*/ 	.short	0x0050


	//----- nvinfo : EIATTR_SW_WAR
	.align		4
.L_47:
        /*1314*/ 	.byte	0x04, 0x36
        /*1316*/ 	.short	(.L_49 - .L_48)
.L_48:
        /*1318*/ 	.word	0x00000008
.L_49:


//--------------------- .nv.callgraph             --------------------------
	.section	.nv.callgraph,"",@"SHT_CUDA_CALLGRAPH"
	.align	4
	.sectionentsize	8
	.align		4
        /*0000*/ 	.word	0x00000000
	.align		4
        /*0004*/ 	.word	0xffffffff
	.align		4
        /*0008*/ 	.word	0x00000000
	.align		4
        /*000c*/ 	.word	0xfffffffe
	.align		4
        /*0010*/ 	.word	0x00000000
	.align		4
        /*0014*/ 	.word	0xfffffffd
	.align		4
        /*0018*/ 	.word	0x00000000
	.align		4
        /*001c*/ 	.word	0xfffffffc


//--------------------- .text.gluon_wgmma         --------------------------
	.section	.text.gluon_wgmma,"ax",@progbits
	.align	128
        .global         gluon_wgmma
        .type           gluon_wgmma,@function
        .size           gluon_wgmma,(.L_x_53 - gluon_wgmma)
        .other          gluon_wgmma,@"STO_CUDA_ENTRY STV_DEFAULT"
gluon_wgmma:
.text.gluon_wgmma:
[----:B------:R-:W1:Y:S01]  /*0000*/  LDC R1, c[0x0][0x28] ;  /* 0x00000a00ff017b82 */ /* 0x000e620000000800 */
[----:B------:R-:W2:Y:S07]  /*0010*/  S2R R7, SR_TID.X ;  /* 0x0000000000077919 */ /* 0x000eae0000002100 */
[----:B------:R-:W3:Y:S01]  /*0020*/  S2UR UR4, SR_CgaCtaId ;  /* 0x00000000000479c3 */ /* 0x000ee20000008800 */
[----:B------:R-:W-:Y:S01]  /*0030*/  UMOV UR20, 0x400 ;  /* 0x0000040000147882 */ /* 0x000fe20000000000 */
[----:B------:R-:W-:Y:S01]  /*0040*/  ULDC UR6, c[0x0][0xc] ;  /* 0x0000030000067ab9 */ /* 0x000fe20000000800 */
[----:B------:R-:W-:Y:S01]  /*0050*/  ULDC.64 UR26, c[0x0][0x250] ;  /* 0x00009400001a7ab9 */ /* 0x000fe20000000a00 */
[----:B------:R-:W-:Y:S01]  /*0060*/  BSSY B0, `(.L_x_0) ;  /* 0x000001f000007945 */ /* 0x000fe20003800000 */
[----:B-1----:R-:W-:-:S03]  /*0070*/  VIADD R1, R1, 0xfffffd90 ;  /* 0xfffffd9001017836 */ /* 0x002fc60000000000 */
[----:B------:R-:W1:Y:S08]  /*0080*/  LDC R12, c[0x0][0x230] ;  /* 0x00008c00ff0c7b82 */ /* 0x000e700000000800 */
[----:B------:R-:W-:Y:S08]  /*0090*/  S2UR UR29, SR_CTAID.Y ;  /* 0x00000000001d79c3 */ /* 0x000ff00000002600 */
[----:B------:R-:W4:Y:S01]  /*00a0*/  S2UR UR5, SR_CTAID.Z ;  /* 0x00000000000579c3 */ /* 0x000f220000002700 */
[----:B---3--:R-:W-:-:S03]  /*00b0*/  ULEA UR20, UR4, UR20, 0x18 ;  /* 0x0000001404147291 */ /* 0x008fc6000f8ec03f */
[----:B------:R-:W-:Y:S01]  /*00c0*/  ULDC UR4, c[0x0][0x10] ;  /* 0x0000040000047ab9 */ /* 0x000fe20000000800 */
[----:B--2---:R-:W-:-:S03]  /*00d0*/  LOP3.LUT R2, R7, 0xff, RZ, 0xc0, !PT ;  /* 0x000000ff07027812 */ /* 0x004fc600078ec0ff */
[----:B------:R-:W2:Y:S01]  /*00e0*/  S2UR UR28, SR_CTAID.X ;  /* 0x00000000001c79c3 */ /* 0x000ea20000002500 */
[----:B-1----:R-:W-:Y:S01]  /*00f0*/  VIADD R6, R12, 0xffffffff ;  /* 0xffffffff0c067836 */ /* 0x002fe20000000000 */
[C---:B------:R-:W-:Y:S02]  /*0100*/  ISETP.GE.U32.AND P0, PT, R2.reuse, 0x20, PT ;  /* 0x000000200200780c */ /* 0x040fe40003f06070 */
[C---:B------:R-:W-:Y:S02]  /*0110*/  ISETP.NE.U32.AND P2, PT, R2.reuse, RZ, PT ;  /* 0x000000ff0200720c */ /* 0x040fe40003f45070 */
[----:B------:R-:W-:Y:S02]  /*0120*/  LEA R0, R2, UR20, 0x2 ;  /* 0x0000001402007c11 */ /* 0x000fe4000f8e10ff */
[----:B------:R-:W1:Y:S07]  /*0130*/  LDC R8, c[0x0][0x228] ;  /* 0x00008a00ff087b82 */ /* 0x000e6e0000000800 */
[----:B------:R3:W-:Y:S01]  /*0140*/  @!P0 STS [R0], RZ ;  /* 0x000000ff00008388 */ /* 0x0007e20000000800 */
[----:B------:R-:W-:-:S03]  /*0150*/  NOP ;  /* 0x0000000000007918 */ /* 0x000fc60000000000 */
[----:B------:R3:W-:Y:S01]  /*0160*/  @!P2 STS [UR20+0x20], R6 ;  /* 0x00002006ff00a988 */ /* 0x0007e20008000814 */
[----:B----4-:R-:W-:-:S04]  /*0170*/  UIMAD UR4, UR5, UR4, UR29 ;  /* 0x00000004050472a4 */ /* 0x010fc8000f8e021d */
[----:B--2---:R-:W-:-:S04]  /*0180*/  UIMAD UR4, UR4, UR6, UR28 ;  /* 0x00000006040472a4 */ /* 0x004fc8000f8e021c */
[----:B------:R-:W-:Y:S01]  /*0190*/  UIMAD UR5, UR4, 0x180, URZ ;  /* 0x00000180040578a4 */ /* 0x000fe2000f8e023f */
[----:B-1----:R-:W-:Y:S02]  /*01a0*/  VIADD R8, R8, 0xffffffff ;  /* 0xffffffff08087836 */ /* 0x002fe40000000000 */
[----:B------:R-:W-:Y:S01]  /*01b0*/  UMOV UR4, URZ ;  /* 0x0000003f00047c82 */ /* 0x000fe20008000000 */
[----:B------:R-:W-:-:S04]  /*01c0*/  UIADD3 UR22, UP0, UR5, UR26, URZ ;  /* 0x0000001a05167290 */ /* 0x000fc8000ff1e03f */
[----:B------:R-:W-:Y:S01]  /*01d0*/  ULEA.HI.X.SX32 UR23, UR5, UR27, 0x1, UP0 ;  /* 0x0000001b05177291 */ /* 0x000fe200080f0e3f */
[----:B---3--:R-:W-:Y:S11]  /*01e0*/  @P2 BRA `(.L_x_1) ;  /* 0x0000000000182947 */ /* 0x008ff60003800000 */
[----:B------:R-:W1:Y:S01]  /*01f0*/  LDS R3, [UR20+0x8] ;  /* 0x00000814ff037984 */ /* 0x000e620008000800 */
[----:B------:R-:W2:Y:S01]  /*0200*/  LDC.64 R10, c[0x0][0x210] ;  /* 0x00008400ff0a7b82 */ /* 0x000ea20000000a00 */
[----:B------:R-:W-:Y:S02]  /*0210*/  IMAD.MOV.U32 R4, RZ, RZ, 0x70 ;  /* 0x00000070ff047424 */ /* 0x000fe400078e00ff */
[----:B--2---:R2:W-:Y:S03]  /*0220*/  STS.64 [UR20], R10 ;  /* 0x0000000aff007988 */ /* 0x0045e60008000a14 */
[----:B-1----:R-:W-:-:S05]  /*0230*/  LOP3.LUT R3, R3, 0x10, R4, 0xd8, !PT ;  /* 0x0000001003037812 */ /* 0x002fca00078ed804 */
[----:B------:R2:W-:Y:S02]  /*0240*/  STS [UR20+0x8], R3 ;  /* 0x00000803ff007988 */ /* 0x0005e40008000814 */
.L_x_1:
[----:B------:R-:W-:Y:S05]  /*0250*/  BSYNC B0 ;  /* 0x0000000000007941 */ /* 0x000fea0003800000 */
.L_x_0:
[----:B------:R-:W-:Y:S04]  /*0260*/  BSSY B0, `(.L_x_2) ;  /* 0x000000a000007945 */ /* 0x000fe80003800000 */
[----:B------:R-:W-:Y:S05]  /*0270*/  @P2 BRA `(.L_x_3) ;  /* 0x0000000000202947 */ /* 0x000fea0003800000 */
[----:B--2---:R-:W1:Y:S01]  /*0280*/  LDS R3, [UR20+0x34] ;  /* 0x00003414ff037984 */ /* 0x004e620008000800 */
[----:B------:R-:W-:Y:S02]  /*0290*/  IMAD.MOV.U32 R4, RZ, RZ, 0x1f000000 ;  /* 0x1f000000ff047424 */ /* 0x000fe400078e00ff */
[----:B------:R-:W-:Y:S01]  /*02a0*/  @!P2 IMAD.MOV.U32 R5, RZ, RZ, 0xff ;  /* 0x000000ffff05a424 */ /* 0x000fe200078e00ff */
[----:B------:R-:W2:Y:S02]  /*02b0*/  @!P2 LDS R10, [UR20+0x38] ;  /* 0x00003814ff0aa984 */ /* 0x000ea40008000800 */
[----:B-1----:R-:W-:Y:S02]  /*02c0*/  LOP3.LUT R3, R3, 0xff000000, R4, 0xb8, !PT ;  /* 0xff00000003037812 */ /* 0x002fe400078eb804 */
[----:B--2---:R-:W-:-:S03]  /*02d0*/  @!P2 LOP3.LUT R4, R10, 0xff, R5, 0xb8, !PT ;  /* 0x000000ff0a04a812 */ /* 0x004fc600078eb805 */
[----:B------:R1:W-:Y:S04]  /*02e0*/  STS [UR20+0x34], R3 ;  /* 0x00003403ff007988 */ /* 0x0003e80008000814 */
[----:B------:R1:W-:Y:S02]  /*02f0*/  @!P2 STS [UR20+0x38], R4 ;  /* 0x00003804ff00a988 */ /* 0x0003e40008000814 */
.L_x_3:
[----:B------:R-:W-:Y:S05]  /*0300*/  BSYNC B0 ;  /* 0x0000000000007941 */ /* 0x000fea0003800000 */
.L_x_2:
[----:B------:R-:W-:Y:S04]  /*0310*/  BSSY B0, `(.L_x_4) ;  /* 0x000000a000007945 */ /* 0x000fe80003800000 */
[----:B------:R-:W-:Y:S05]  /*0320*/  @P2 BRA `(.L_x_5) ;  /* 0x0000000000202947 */ /* 0x000fea0003800000 */
[----:B-12---:R-:W1:Y:S01]  /*0330*/  LDS R3, [UR20+0x1c] ;  /* 0x00001c14ff037984 */ /* 0x006e620008000800 */
[----:B------:R-:W2:Y:S03]  /*0340*/  LDC.64 R4, c[0x0][0x238] ;  /* 0x00008e00ff047b82 */ /* 0x000ea60000000a00 */
[----:B------:R3:W-:Y:S01]  /*0350*/  STS [UR20+0x24], R8 ;  /* 0x00002408ff007988 */ /* 0x0007e20008000814 */
[--C-:B--2---:R-:W-:Y:S02]  /*0360*/  SHF.R.U32.HI R10, RZ, 0x4, R5.reuse ;  /* 0x00000004ff0a7819 */ /* 0x104fe40000011605 */
[----:B------:R-:W-:-:S05]  /*0370*/  SHF.R.U64 R4, R4, 0x4, R5 ;  /* 0x0000000404047819 */ /* 0x000fca0000001205 */
[----:B------:R3:W-:Y:S01]  /*0380*/  STS [UR20+0xc], R4 ;  /* 0x00000c04ff007988 */ /* 0x0007e20008000814 */
[----:B-1----:R-:W-:-:S05]  /*0390*/  LOP3.LUT R3, R3, 0xf, R10, 0xb8, !PT ;  /* 0x0000000f03037812 */ /* 0x002fca00078eb80a */
[----:B------:R3:W-:Y:S02]  /*03a0*/  STS [UR20+0x1c], R3 ;  /* 0x00001c03ff007988 */ /* 0x0007e40008000814 */
.L_x_5:
[----:B------:R-:W-:Y:S05]  /*03b0*/  BSYNC B0 ;  /* 0x0000000000007941 */ /* 0x000fea0003800000 */
.L_x_4:
[----:B------:R-:W-:Y:S04]  /*03c0*/  BSSY B1, `(.L_x_6) ;  /* 0x000001d000017945 */ /* 0x000fe80003800000 */
[----:B------:R-:W-:Y:S04]  /*03d0*/  BSSY B0, `(.L_x_7) ;  /* 0x0000018000007945 */ /* 0x000fe80003800000 */
[----:B------:R-:W-:Y:S05]  /*03e0*/  @P2 BRA `(.L_x_8) ;  /* 0x00000000001c2947 */ /* 0x000fea0003800000 */
[----:B-123--:R-:W1:Y:S02]  /*03f0*/  LDS R3, [UR20+0x34] ;  /* 0x00003414ff037984 */ /* 0x00ee640008000800 */
[----:B-1----:R-:W-:-:S05]  /*0400*/  LOP3.LUT R3, R3, 0x7, RZ, 0xb8, !PT ;  /* 0x0000000703037812 */ /* 0x002fca00078eb8ff */
[----:B------:R1:W-:Y:S01]  /*0410*/  STS [UR20+0x34], R3 ;  /* 0x00003403ff007988 */ /* 0x0003e20008000814 */
[----:B------:R-:W-:Y:S05]  /*0420*/  @P2 BRA `(.L_x_9) ;  /* 0x00000000001c2947 */ /* 0x000fea0003800000 */
[----:B-1----:R-:W1:Y:S02]  /*0430*/  LDS R3, [UR20+0x34] ;  /* 0x00003414ff037984 */ /* 0x002e640008000800 */
[----:B-1----:R-:W-:-:S05]  /*0440*/  LOP3.LUT R3, R3, 0x38, RZ, 0xb8, !PT ;  /* 0x0000003803037812 */ /* 0x002fca00078eb8ff */
[----:B------:R4:W-:Y:S02]  /*0450*/  STS [UR20+0x34], R3 ;  /* 0x00003403ff007988 */ /* 0x0009e40008000814 */
.L_x_8:
[----:B------:R-:W-:Y:S05]  /*0460*/  @P2 BRA `(.L_x_10) ;  /* 0x00000000001c2947 */ /* 0x000fea0003800000 */
[----:B-1234-:R-:W1:Y:S02]  /*0470*/  LDS R3, [UR20+0x8] ;  /* 0x00000814ff037984 */ /* 0x01ee640008000800 */
[----:B-1----:R-:W-:-:S05]  /*0480*/  LOP3.LUT R3, R3, 0x780, RZ, 0xb8, !PT ;  /* 0x0000078003037812 */ /* 0x002fca00078eb8ff */
[----:B------:R2:W-:Y:S02]  /*0490*/  STS [UR20+0x8], R3 ;  /* 0x00000803ff007988 */ /* 0x0005e40008000814 */
.L_x_9:
[----:B------:R-:W-:Y:S05]  /*04a0*/  @P2 BRA `(.L_x_11) ;  /* 0x0000000000282947 */ /* 0x000fea0003800000 */
[----:B-12---:R-:W1:Y:S02]  /*04b0*/  LDS R3, [UR20+0x8] ;  /* 0x00000814ff037984 */ /* 0x006e640008000800 */
[----:B-1----:R-:W-:-:S05]  /*04c0*/  LOP3.LUT R3, R3, 0x1800, RZ, 0xb8, !PT ;  /* 0x0000180003037812 */ /* 0x002fca00078eb8ff */
[----:B------:R1:W-:Y:S02]  /*04d0*/  STS [UR20+0x8], R3 ;  /* 0x00000803ff007988 */ /* 0x0003e40008000814 */
.L_x_10:
[----:B------:R-:W-:Y:S05]  /*04e0*/  @P2 BREAK B0 ;  /* 0x0000000000002942 */ /* 0x000fea0003800000 */
[----:B------:R-:W-:Y:S05]  /*04f0*/  @P2 BRA `(.L_x_12) ;  /* 0x0000000000242947 */ /* 0x000fea0003800000 */
[----:B-1-3--:R-:W1:Y:S01]  /*0500*/  LDS R4, [UR20+0x8] ;  /* 0x00000814ff047984 */ /* 0x00ae620008000800 */
[----:B--2-4-:R-:W-:-:S05]  /*0510*/  IMAD.MOV.U32 R3, RZ, RZ, 0x6000 ;  /* 0x00006000ff037424 */ /* 0x014fca00078e00ff */
[----:B-1----:R-:W-:-:S04]  /*0520*/  LOP3.LUT R3, R4, 0x2000, R3, 0xd8, !PT ;  /* 0x0000200004037812 */ /* 0x002fc800078ed803 */
[----:B------:R-:W-:-:S05]  /*0530*/  LOP3.LUT R3, R3, 0x400000, RZ, 0xb8, !PT ;  /* 0x0040000003037812 */ /* 0x000fca00078eb8ff */
[----:B------:R3:W-:Y:S02]  /*0540*/  STS [UR20+0x8], R3 ;  /* 0x00000803ff007988 */ /* 0x0007e40008000814 */
.L_x_11:
[----:B------:R-:W-:Y:S05]  /*0550*/  BSYNC B0 ;  /* 0x0000000000007941 */ /* 0x000fea0003800000 */
.L_x_7:
[----:B-123--:R-:W1:Y:S02]  /*0560*/  @!P2 LDS R3, [UR20+0x8] ;  /* 0x00000814ff03a984 */ /* 0x00ee640008000800 */
[----:B-1----:R-:W-:-:S05]  /*0570*/  @!P2 LOP3.LUT R3, R3, 0x8000, RZ, 0xb8, !PT ;  /* 0x000080000303a812 */ /* 0x002fca00078eb8ff */
[----:B------:R1:W-:Y:S02]  /*0580*/  @!P2 STS [UR20+0x8], R3 ;  /* 0x00000803ff00a988 */ /* 0x0003e40008000814 */
.L_x_12:
[----:B------:R-:W-:Y:S05]  /*0590*/  BSYNC B1 ;  /* 0x0000000000017941 */ /* 0x000fea0003800000 */
.L_x_6:
[----:B------:R-:W-:Y:S05]  /*05a0*/  WARPSYNC.ALL ;  /* 0x0000000000007948 */ /* 0x000fea0003800000 */
[----:B------:R-:W-:Y:S05]  /*05b0*/  @P0 BRA `(.L_x_13) ;  /* 0x0000000000280947 */ /* 0x000fea0003800000 */
[----:B-1234-:R-:W1:Y:S01]  /*05c0*/  S2R R3, SR_LANEID ;  /* 0x0000000000037919 */ /* 0x01ee620000000000 */
[----:B------:R-:W-:Y:S05]  /*05d0*/  WARPSYNC.ALL ;  /* 0x0000000000007948 */ /* 0x000fea0003800000 */
[----:B-1----:R-:W-:-:S05]  /*05e0*/  IMAD.SHL.U32 R3, R3, 0x4, RZ ;  /* 0x0000000403037824 */ /* 0x002fca00078e00ff */
[----:B------:R-:W1:Y:S01]  /*05f0*/  LDS R9, [R3+UR20] ;  /* 0x0000001403097984 */ /* 0x000e620008000800 */
[----:B------:R-:W-:-:S05]  /*0600*/  IADD3 R4, P1, R3, UR22, RZ ;  /* 0x0000001603047c10 */ /* 0x000fca000ff3e0ff */
[----:B------:R-:W-:-:S05]  /*0610*/  IMAD.X R5, RZ, RZ, UR23, P1 ;  /* 0x00000017ff057e24 */ /* 0x000fca00088e06ff */
[----:B-1----:R1:W5:Y:S01]  /*0620*/  ATOMG.E.EXCH.STRONG.GPU PT, RZ, [R4], R9 ;  /* 0x0000000904ff73a8 */ /* 0x00236200041ee100 */
[----:B------:R-:W-:-:S04]  /*0630*/  DEPBAR {5,4,3,2,1,0} ;  /* 0x0000003f0000791a */ /* 0x000fc80000000000 */
[----:B------:R1:W-:Y:S01]  /*0640*/  UTMACCTL.IV [UR22] ;  /* 0x00000000160079b9 */ /* 0x0003e20008000000 */
[----:B------:R-:W-:Y:S01]  /*0650*/  NOP ;  /* 0x0000000000007918 */ /* 0x000fe20000000000 */
.L_x_13:
[----:B------:R-:W-:Y:S05]  /*0660*/  @P0 BRA `(.L_x_14) ;  /* 0x00000000000c0947 */ /* 0x000fea0003800000 */
[----:B------:R0:W-:Y:S01]  /*0670*/  UTMACMDFLUSH ;  /* 0x00000000000079b7 */ /* 0x0001e20000000000 */
[----:B------:R-:W-:Y:S05]  /*0680*/  @P0 BRA `(.L_x_14) ;  /* 0x0000000000040947 */ /* 0x000fea0003800000 */
[----:B------:R-:W-:-:S04]  /*0690*/  DEPBAR.LE SB0, 0x0 ;  /* 0x000080000000791a */ /* 0x000fc80000000000 */
.L_x_14:
[----:B------:R-:W-:Y:S05]  /*06a0*/  WARPSYNC.ALL ;  /* 0x0000000000007948 */ /* 0x000fea0003800000 */
[----:B-----5:R-:W-:Y:S06]  /*06b0*/  BAR.SYNC.DEFER_BLOCKING 0x0 ;  /* 0x0000000000007b1d */ /* 0x020fec0000010000 */
[----:B------:R-:W-:Y:S02]  /*06c0*/  BSSY B1, `(.L_x_15) ;  /* 0x000000b000017945 */ /* 0x000fe40003800000 */
[----:B------:R-:W-:Y:S06]  /*06d0*/  BAR.SYNC.DEFER_BLOCKING 0x0 ;  /* 0x0000000000007b1d */ /* 0x000fec0000010000 */
[----:B------:R1:W-:Y:S01]  /*06e0*/  @!P0 STS [R0], RZ ;  /* 0x000000ff00008388 */ /* 0x0003e20000000800 */
[----:B------:R-:W-:Y:S01]  /*06f0*/  NOP ;  /* 0x0000000000007918 */ /* 0x000fe20000000000 */
[----:B------:R-:W-:Y:S05]  /*0700*/  @P2 BRA `(.L_x_16) ;  /* 0x0000000000182947 */ /* 0x000fea0003800000 */
[----:B-1234-:R-:W1:Y:S01]  /*0710*/  LDS R3, [UR20+0x8] ;  /* 0x00000814ff037984 */ /* 0x01ee620008000800 */
[----:B------:R-:W2:Y:S01]  /*0720*/  LDC.64 R10, c[0x0][0x218] ;  /* 0x00008600ff0a7b82 */ /* 0x000ea20000000a00 */
[----:B------:R-:W-:Y:S02]  /*0730*/  IMAD.MOV.U32 R4, RZ, RZ, 0x70 ;  /* 0x00000070ff047424 */ /* 0x000fe400078e00ff */
[----:B--2---:R2:W-:Y:S03]  /*0740*/  STS.64 [UR20], R10 ;  /* 0x0000000aff007988 */ /* 0x0045e60008000a14 */
[----:B-1----:R-:W-:-:S05]  /*0750*/  LOP3.LUT R3, R3, 0x10, R4, 0xd8, !PT ;  /* 0x0000001003037812 */ /* 0x002fca00078ed804 */
[----:B------:R2:W-:Y:S02]  /*0760*/  STS [UR20+0x8], R3 ;  /* 0x00000803ff007988 */ /* 0x0005e40008000814 */
.L_x_16:
[----:B-1----:R-:W-:Y:S05]  /*0770*/  BSYNC B1 ;  /* 0x0000000000017941 */ /* 0x002fea0003800000 */
.L_x_15:
[----:B------:R-:W-:Y:S04]  /*0780*/  BSSY B2, `(.L_x_17) ;  /* 0x000000f000027945 */ /* 0x000fe80003800000 */
[----:B------:R-:W-:Y:S04]  /*0790*/  BSSY B1, `(.L_x_18) ;  /* 0x000000c000017945 */ /* 0x000fe80003800000 */
[----:B------:R-:W-:Y:S05]  /*07a0*/  @P2 BRA `(.L_x_19) ;  /* 0x0000000000282947 */ /* 0x000fea0003800000 */
[----:B--234-:R-:W1:Y:S01]  /*07b0*/  LDS R3, [UR20+0x34] ;  /* 0x00003414ff037984 */ /* 0x01ce620008000800 */
[----:B------:R-:W-:Y:S01]  /*07c0*/  IMAD.MOV.U32 R4, RZ, RZ, 0x1f000000 ;  /* 0x1f000000ff047424 */ /* 0x000fe200078e00ff */
[----:B------:R-:W-:Y:S05]  /*07d0*/  @P2 BREAK B1 ;  /* 0x0000000000012942 */ /* 0x000fea0003800000 */
[----:B-1----:R-:W-:-:S05]  /*07e0*/  LOP3.LUT R3, R3, 0xff000000, R4, 0xb8, !PT ;  /* 0xff00000003037812 */ /* 0x002fca00078eb804 */
[----:B------:R1:W-:Y:S01]  /*07f0*/  STS [UR20+0x34], R3 ;  /* 0x00003403ff007988 */ /* 0x0003e20008000814 */
[----:B------:R-:W-:Y:S05]  /*0800*/  @P2 BRA `(.L_x_20) ;  /* 0x0000000000182947 */ /* 0x000fea0003800000 */
[----:B-1----:R-:W1:Y:S01]  /*0810*/  LDS R3, [UR20+0x38] ;  /* 0x00003814ff037984 */ /* 0x002e620008000800 */
[----:B------:R-:W-:-:S05]  /*0820*/  IMAD.MOV.U32 R4, RZ, RZ, 0xff ;  /* 0x000000ffff047424 */ /* 0x000fca00078e00ff */
[----:B-1----:R-:W-:-:S05]  /*0830*/  LOP3.LUT R3, R3, 0xff, R4, 0xb8, !PT ;  /* 0x000000ff03037812 */ /* 0x002fca00078eb804 */
[----:B------:R1:W-:Y:S02]  /*0840*/  STS [UR20+0x38], R3 ;  /* 0x00003803ff007988 */ /* 0x0003e40008000814 */
.L_x_19:
[----:B------:R-:W-:Y:S05]  /*0850*/  BSYNC B1 ;  /* 0x0000000000017941 */ /* 0x000fea0003800000 */
.L_x_18:
[----:B------:R1:W-:Y:S02]  /*0860*/  @!P2 STS [UR20+0x20], R6 ;  /* 0x00002006ff00a988 */ /* 0x0003e40008000814 */
.L_x_20:
[----:B------:R-:W-:Y:S05]  /*0870*/  BSYNC B2 ;  /* 0x0000000000027941 */ /* 0x000fea0003800000 */
.L_x_17:
[----:B------:R-:W-:Y:S05]  /*0880*/  WARPSYNC.ALL ;  /* 0x0000000000007948 */ /* 0x000fea0003800000 */
[----:B-1234-:R-:W1:Y:S01]  /*0890*/  LDC R3, c[0x0][0x22c] ;  /* 0x00008b00ff037b82 */ /* 0x01ee620000000800 */
[----:B------:R-:W-:Y:S01]  /*08a0*/  BSSY B2, `(.L_x_21) ;  /* 0x000000b000027945 */ /* 0x000fe20003800000 */
[----:B-1----:R-:W-:-:S03]  /*08b0*/  VIADD R3, R3, 0xffffffff ;  /* 0xffffffff03037836 */ /* 0x002fc60000000000 */
[----:B------:R-:W-:Y:S05]  /*08c0*/  @P2 BRA `(.L_x_22) ;  /* 0x0000000000202947 */ /* 0x000fea0003800000 */
[----:B------:R-:W1:Y:S01]  /*08d0*/  LDS R4, [UR20+0x1c] ;  /* 0x00001c14ff047984 */ /* 0x000e620008000800 */
[----:B------:R-:W2:Y:S03]  /*08e0*/  LDC.64 R10, c[0x0][0x240] ;  /* 0x00009000ff0a7b82 */ /* 0x000ea60000000a00 */
[----:B------:R3:W-:Y:S01]  /*08f0*/  STS [UR20+0x24], R3 ;  /* 0x00002403ff007988 */ /* 0x0007e20008000814 */
[--C-:B--2---:R-:W-:Y:S02]  /*0900*/  SHF.R.U32.HI R9, RZ, 0x4, R11.reuse ;  /* 0x00000004ff097819 */ /* 0x104fe4000001160b */
[----:B------:R-:W-:-:S05]  /*0910*/  SHF.R.U64 R5, R10, 0x4, R11 ;  /* 0x000000040a057819 */ /* 0x000fca000000120b */
[----:B------:R3:W-:Y:S01]  /*0920*/  STS [UR20+0xc], R5 ;  /* 0x00000c05ff007988 */ /* 0x0007e20008000814 */
[----:B-1----:R-:W-:-:S05]  /*0930*/  LOP3.LUT R4, R4, 0xf, R9, 0xb8, !PT ;  /* 0x0000000f04047812 */ /* 0x002fca00078eb809 */
[----:B------:R3:W-:Y:S02]  /*0940*/  STS [UR20+0x1c], R4 ;  /* 0x00001c04ff007988 */ /* 0x0007e40008000814 */
.L_x_22:
[----:B------:R-:W-:Y:S05]  /*0950*/  BSYNC B2 ;  /* 0x0000000000027941 */ /* 0x000fea0003800000 */
.L_x_21:
[----:B------:R-:W-:Y:S04]  /*0960*/  BSSY B3, `(.L_x_23) ;  /* 0x000001d000037945 */ /* 0x000fe80003800000 */
[----:B------:R-:W-:Y:S04]  /*0970*/  BSSY B2, `(.L_x_24) ;  /* 0x0000018000027945 */ /* 0x000fe80003800000 */
[----:B------:R-:W-:Y:S05]  /*0980*/  @P2 BRA `(.L_x_25) ;  /* 0x00000000001c2947 */ /* 0x000fea0003800000 */
[----:B---3--:R-:W1:Y:S02]  /*0990*/  LDS R4, [UR20+0x34] ;  /* 0x00003414ff047984 */ /* 0x008e640008000800 */
[----:B-1----:R-:W-:-:S05]  /*09a0*/  LOP3.LUT R4, R4, 0x7, RZ, 0xb8, !PT ;  /* 0x0000000704047812 */ /* 0x002fca00078eb8ff */
[----:B------:R1:W-:Y:S01]  /*09b0*/  STS [UR20+0x34], R4 ;  /* 0x00003404ff007988 */ /* 0x0003e20008000814 */
[----:B------:R-:W-:Y:S05]  /*09c0*/  @P2 BRA `(.L_x_26) ;  /* 0x00000000001c2947 */ /* 0x000fea0003800000 */
[----:B-1----:R-:W1:Y:S02]  /*09d0*/  LDS R4, [UR20+0x34] ;  /* 0x00003414ff047984 */ /* 0x002e640008000800 */
[----:B-1----:R-:W-:-:S05]  /*09e0*/  LOP3.LUT R4, R4, 0x38, RZ, 0xb8, !PT ;  /* 0x0000003804047812 */ /* 0x002fca00078eb8ff */
[----:B------:R1:W-:Y:S02]  /*09f0*/  STS [UR20+0x34], R4 ;  /* 0x00003404ff007988 */ /* 0x0003e40008000814 */
.L_x_25:
[----:B------:R-:W-:Y:S05]  /*0a00*/  @P2 BRA `(.L_x_27) ;  /* 0x00000000001c2947 */ /* 0x000fea0003800000 */
[----:B-1-3--:R-:W1:Y:S02]  /*0a10*/  LDS R4, [UR20+0x8] ;  /* 0x00000814ff047984 */ /* 0x00ae640008000800 */
[----:B-1----:R-:W-:-:S05]  /*0a20*/  LOP3.LUT R4, R4, 0x780, RZ, 0xb8, !PT ;  /* 0x0000078004047812 */ /* 0x002fca00078eb8ff */
[----:B------:R2:W-:Y:S02]  /*0a30*/  STS [UR20+0x8], R4 ;  /* 0x00000804ff007988 */ /* 0x0005e40008000814 */
.L_x_26:
[----:B------:R-:W-:Y:S05]  /*0a40*/  @P2 BRA `(.L_x_28) ;  /* 0x0000000000282947 */ /* 0x000fea0003800000 */
[----:B-12---:R-:W1:Y:S02]  /*0a50*/  LDS R4, [UR20+0x8] ;  /* 0x00000814ff047984 */ /* 0x006e640008000800 */
[----:B-1----:R-:W-:-:S05]  /*0a60*/  LOP3.LUT R4, R4, 0x1800, RZ, 0xb8, !PT ;  /* 0x0000180004047812 */ /* 0x002fca00078eb8ff */
[----:B------:R2:W-:Y:S02]  /*0a70*/  STS [UR20+0x8], R4 ;  /* 0x00000804ff007988 */ /* 0x0005e40008000814 */
.L_x_27:
[----:B------:R-:W-:Y:S05]  /*0a80*/  @P2 BREAK B2 ;  /* 0x0000000000022942 */ /* 0x000fea0003800000 */
[----:B------:R-:W-:Y:S05]  /*0a90*/  @P2 BRA `(.L_x_29) ;  /* 0x0000000000242947 */ /* 0x000fea0003800000 */
[----:B-123--:R-:W1:Y:S01]  /*0aa0*/  LDS R4, [UR20+0x8] ;  /* 0x00000814ff047984 */ /* 0x00ee620008000800 */
[----:B------:R-:W-:-:S05]  /*0ab0*/  IMAD.MOV.U32 R5, RZ, RZ, 0x6000 ;  /* 0x00006000ff057424 */ /* 0x000fca00078e00ff */
[----:B-1----:R-:W-:-:S04]  /*0ac0*/  LOP3.LUT R4, R4, 0x2000, R5, 0xd8, !PT ;  /* 0x0000200004047812 */ /* 0x002fc800078ed805 */
[----:B------:R-:W-:-:S05]  /*0ad0*/  LOP3.LUT R4, R4, 0x400000, RZ, 0xb8, !PT ;  /* 0x0040000004047812 */ /* 0x000fca00078eb8ff */
[----:B------:R3:W-:Y:S02]  /*0ae0*/  STS [UR20+0x8], R4 ;  /* 0x00000804ff007988 */ /* 0x0007e40008000814 */
.L_x_28:
[----:B------:R-:W-:Y:S05]  /*0af0*/  BSYNC B2 ;  /* 0x0000000000027941 */ /* 0x000fea0003800000 */
.L_x_24:
[----:B-123--:R-:W1:Y:S02]  /*0b00*/  @!P2 LDS R4, [UR20+0x8] ;  /* 0x00000814ff04a984 */ /* 0x00ee640008000800 */
[----:B-1----:R-:W-:-:S05]  /*0b10*/  @!P2 LOP3.LUT R4, R4, 0x8000, RZ, 0xb8, !PT ;  /* 0x000080000404a812 */ /* 0x002fca00078eb8ff */
[----:B------:R4:W-:Y:S02]  /*0b20*/  @!P2 STS [UR20+0x8], R4 ;  /* 0x00000804ff00a988 */ /* 0x0009e40008000814 */
.L_x_29:
[----:B------:R-:W-:Y:S05]  /*0b30*/  BSYNC B3 ;  /* 0x0000000000037941 */ /* 0x000fea0003800000 */
.L_x_23:
[----:B------:R-:W-:Y:S05]  /*0b40*/  WARPSYNC.ALL ;  /* 0x0000000000007948 */ /* 0x000fea0003800000 */
[----:B------:R-:W-:-:S04]  /*0b50*/  UIADD3 UR25, UR5, 0x80, URZ ;  /* 0x0000008005197890 */ /* 0x000fc8000fffe03f */
[----:B------:R-:W-:-:S04]  /*0b60*/  UIADD3 UR24, UP0, UR25, UR26, URZ ;  /* 0x0000001a19187290 */ /* 0x000fc8000ff1e03f */
[----:B------:R-:W-:Y:S01]  /*0b70*/  ULEA.HI.X.SX32 UR25, UR25, UR27, 0x1, UP0 ;  /* 0x0000001b19197291 */ /* 0x000fe200080f0e3f */
[----:B------:R-:W-:Y:S11]  /*0b80*/  @P0 BRA `(.L_x_30) ;  /* 0x0000000000280947 */ /* 0x000ff60003800000 */
        /* <DEDUP_REMOVED lines=10> */
.L_x_30:
[----:B------:R-:W-:Y:S05]  /*0c30*/  @P0 BRA `(.L_x_31) ;  /* 0x00000000000c0947 */ /* 0x000fea0003800000 */
[----:B------:R0:W-:Y:S01]  /*0c40*/  UTMACMDFLUSH ;  /* 0x00000000000079b7 */ /* 0x0001e20000000000 */
[----:B------:R-:W-:Y:S05]  /*0c50*/  @P0 BRA `(.L_x_31) ;  /* 0x0000000000040947 */ /* 0x000fea0003800000 */
[----:B------:R-:W-:-:S04]  /*0c60*/  DEPBAR.LE SB0, 0x0 ;  /* 0x000080000000791a */ /* 0x000fc80000000000 */
.L_x_31:
[----:B------:R-:W-:Y:S05]  /*0c70*/  WARPSYNC.ALL ;  /* 0x0000000000007948 */ /* 0x000fea0003800000 */
[----:B-----5:R-:W-:Y:S06]  /*0c80*/  BAR.SYNC.DEFER_BLOCKING 0x0 ;  /* 0x0000000000007b1d */ /* 0x020fec0000010000 */
[----:B------:R-:W-:Y:S02]  /*0c90*/  BSSY B3, `(.L_x_32) ;  /* 0x000000b000037945 */ /* 0x000fe40003800000 */
[----:B------:R-:W-:Y:S06]  /*0ca0*/  BAR.SYNC.DEFER_BLOCKING 0x0 ;  /* 0x0000000000007b1d */ /* 0x000fec0000010000 */
[----:B------:R1:W-:Y:S01]  /*0cb0*/  @!P0 STS [R0], RZ ;  /* 0x000000ff00008388 */ /* 0x0003e20000000800 */
[----:B------:R-:W-:Y:S01]  /*0cc0*/  NOP ;  /* 0x0000000000007918 */ /* 0x000fe20000000000 */
[----:B------:R-:W-:Y:S05]  /*0cd0*/  @P2 BRA `(.L_x_33) ;  /* 0x0000000000182947 */ /* 0x000fea0003800000 */
[----:B-1----:R-:W1:Y:S01]  /*0ce0*/  LDS R0, [UR20+0x8] ;  /* 0x00000814ff007984 */ /* 0x002e620008000800 */
[----:B------:R-:W5:Y:S01]  /*0cf0*/  LDC.64 R10, c[0x0][0x220] ;  /* 0x00008800ff0a7b82 */ /* 0x000f620000000a00 */
[----:B---3--:R-:W-:Y:S02]  /*0d00*/  IMAD.MOV.U32 R5, RZ, RZ, 0x70 ;  /* 0x00000070ff057424 */ /* 0x008fe400078e00ff */
[----:B-----5:R3:W-:Y:S03]  /*0d10*/  STS.64 [UR20], R10 ;  /* 0x0000000aff007988 */ /* 0x0207e60008000a14 */
[----:B-1----:R-:W-:-:S05]  /*0d20*/  LOP3.LUT R0, R0, 0x10, R5, 0xd8, !PT ;  /* 0x0000001000007812 */ /* 0x002fca00078ed805 */
[----:B------:R3:W-:Y:S02]  /*0d30*/  STS [UR20+0x8], R0 ;  /* 0x00000800ff007988 */ /* 0x0007e40008000814 */
.L_x_33:
[----:B-1----:R-:W-:Y:S05]  /*0d40*/  BSYNC B3 ;  /* 0x0000000000037941 */ /* 0x002fea0003800000 */
.L_x_32:
[----:B------:R-:W-:Y:S04]  /*0d50*/  BSSY B3, `(.L_x_34) ;  /* 0x0000033000037945 */ /* 0x000fe80003800000 */
[----:B------:R-:W-:Y:S04]  /*0d60*/  BSSY B4, `(.L_x_35) ;  /* 0x000002e000047945 */ /* 0x000fe80003800000 */
[----:B------:R-:W-:Y:S05]  /*0d70*/  @P2 BRA `(.L_x_36) ;  /* 0x0000000000242947 */ /* 0x000fea0003800000 */
[----:B---3--:R-:W1:Y:S01]  /*0d80*/  LDS R0, [UR20+0x34] ;  /* 0x00003414ff007984 */ /* 0x008e620008000800 */
[----:B------:R-:W-:-:S05]  /*0d90*/  IMAD.MOV.U32 R5, RZ, RZ, 0x7f000000 ;  /* 0x7f000000ff057424 */ /* 0x000fca00078e00ff */
[----:B-1----:R-:W-:-:S05]  /*0da0*/  LOP3.LUT R0, R0, 0xff000000, R5, 0xb8, !PT ;  /* 0xff00000000007812 */ /* 0x002fca00078eb805 */
[----:B------:R1:W-:Y:S01]  /*0db0*/  STS [UR20+0x34], R0 ;  /* 0x00003400ff007988 */ /* 0x0003e20008000814 */
[----:B------:R-:W-:Y:S05]  /*0dc0*/  @P2 BRA `(.L_x_37) ;  /* 0x0000000000182947 */ /* 0x000fea0003800000 */
[----:B-1----:R-:W1:Y:S01]  /*0dd0*/  LDS R0, [UR20+0x38] ;  /* 0x00003814ff007984 */ /* 0x002e620008000800 */
[----:B------:R-:W-:-:S05]  /*0de0*/  IMAD.MOV.U32 R5, RZ, RZ, 0xff ;  /* 0x000000ffff057424 */ /* 0x000fca00078e00ff */
[----:B-1----:R-:W-:-:S05]  /*0df0*/  LOP3.LUT R0, R0, 0xff, R5, 0xb8, !PT ;  /* 0x000000ff00007812 */ /* 0x002fca00078eb805 */
[----:B------:R1:W-:Y:S02]  /*0e00*/  STS [UR20+0x38], R0 ;  /* 0x00003800ff007988 */ /* 0x0003e40008000814 */
.L_x_36:
[----:B------:R-:W-:Y:S05]  /*0e10*/  @P2 BRA `(.L_x_38) ;  /* 0x00000000000c2947 */ /* 0x000fea0003800000 */
[----:B------:R1:W-:Y:S02]  /*0e20*/  STS [UR20+0x20], R3 ;  /* 0x00002003ff007988 */ /* 0x0003e40008000814 */
.L_x_37:
[----:B------:R-:W-:Y:S05]  /*0e30*/  @P2 BRA `(.L_x_39) ;  /* 0x0000000000242947 */ /* 0x000fea0003800000 */
[----:B------:R1:W-:Y:S02]  /*0e40*/  STS [UR20+0x24], R8 ;  /* 0x00002408ff007988 */ /* 0x0003e40008000814 */
.L_x_38:
[----:B------:R-:W-:Y:S05]  /*0e50*/  @P2 BRA `(.L_x_40) ;  /* 0x00000000002c2947 */ /* 0x000fea0003800000 */
[----:B-1-3--:R-:W1:Y:S01]  /*0e60*/  LDS R0, [UR20+0x1c] ;  /* 0x00001c14ff007984 */ /* 0x00ae620008000800 */
[----:B------:R-:W3:Y:S02]  /*0e70*/  LDC.64 R8, c[0x0][0x248] ;  /* 0x00009200ff087b82 */ /* 0x000ee40000000a00 */
[--C-:B---3--:R-:W-:Y:S02]  /*0e80*/  SHF.R.U32.HI R5, RZ, 0x4, R9.reuse ;  /* 0x00000004ff057819 */ /* 0x108fe40000011609 */
[----:B------:R-:W-:-:S05]  /*0e90*/  SHF.R.U64 R3, R8, 0x4, R9 ;  /* 0x0000000408037819 */ /* 0x000fca0000001209 */
[----:B------:R3:W-:Y:S01]  /*0ea0*/  STS [UR20+0xc], R3 ;  /* 0x00000c03ff007988 */ /* 0x0007e20008000814 */
[----:B-1----:R-:W-:-:S05]  /*0eb0*/  LOP3.LUT R0, R0, 0xf, R5, 0xb8, !PT ;  /* 0x0000000f00007812 */ /* 0x002fca00078eb805 */
[----:B------:R3:W-:Y:S02]  /*0ec0*/  STS [UR20+0x1c], R0 ;  /* 0x00001c00ff007988 */ /* 0x0007e40008000814 */
.L_x_39:
[----:B------:R-:W-:Y:S05]  /*0ed0*/  @P2 BRA `(.L_x_41) ;  /* 0x00000000001c2947 */ /* 0x000fea0003800000 */
[----:B-1-3--:R-:W1:Y:S02]  /*0ee0*/  LDS R0, [UR20+0x34] ;  /* 0x00003414ff007984 */ /* 0x00ae640008000800 */
[----:B-1----:R-:W-:-:S05]  /*0ef0*/  LOP3.LUT R0, R0, 0x7, RZ, 0xb8, !PT ;  /* 0x0000000700007812 */ /* 0x002fca00078eb8ff */
[----:B------:R1:W-:Y:S02]  /*0f00*/  STS [UR20+0x34], R0 ;  /* 0x00003400ff007988 */ /* 0x0003e40008000814 */
.L_x_40:
[----:B------:R-:W-:Y:S05]  /*0f10*/  @P2 BRA `(.L_x_42) ;  /* 0x00000000001c2947 */ /* 0x000fea0003800000 */
[----:B-1-3--:R-:W1:Y:S02]  /*0f20*/  LDS R0, [UR20+0x34] ;  /* 0x00003414ff007984 */ /* 0x00ae640008000800 */
[----:B-1----:R-:W-:-:S05]  /*0f30*/  LOP3.LUT R0, R0, 0x38, RZ, 0xb8, !PT ;  /* 0x0000003800007812 */ /* 0x002fca00078eb8ff */
[----:B------:R1:W-:Y:S02]  /*0f40*/  STS [UR20+0x34], R0 ;  /* 0x00003400ff007988 */ /* 0x0003e40008000814 */
.L_x_41:
[----:B------:R-:W-:Y:S05]  /*0f50*/  @P2 BRA `(.L_x_43) ;  /* 0x00000000001c2947 */ /* 0x000fea0003800000 */
[----:B-1-3--:R-:W1:Y:S02]  /*0f60*/  LDS R0, [UR20+0x8] ;  /* 0x00000814ff007984 */ /* 0x00ae640008000800 */
[----:B-1----:R-:W-:-:S05]  /*0f70*/  LOP3.LUT R0, R0, 0x780, RZ, 0xb8, !PT ;  /* 0x0000078000007812 */ /* 0x002fca00078eb8ff */
[----:B------:R1:W-:Y:S02]  /*0f80*/  STS [UR20+0x8], R0 ;  /* 0x00000800ff007988 */ /* 0x0003e40008000814 */
.L_x_42:
[----:B------:R-:W-:Y:S05]  /*0f90*/  @P2 BRA `(.L_x_44) ;  /* 0x0000000000282947 */ /* 0x000fea0003800000 */
[----:B-1-3--:R-:W1:Y:S02]  /*0fa0*/  LDS R0, [UR20+0x8] ;  /* 0x00000814ff007984 */ /* 0x00ae640008000800 */
[----:B-1----:R-:W-:-:S05]  /*0fb0*/  LOP3.LUT R0, R0, 0x1800, RZ, 0xb8, !PT ;  /* 0x0000180000007812 */ /* 0x002fca00078eb8ff */
[----:B------:R1:W-:Y:S02]  /*0fc0*/  STS [UR20+0x8], R0 ;  /* 0x00000800ff007988 */ /* 0x0003e40008000814 */
.L_x_43:
[----:B------:R-:W-:Y:S05]  /*0fd0*/  @P2 BREAK B4 ;  /* 0x0000000000042942 */ /* 0x000fea0003800000 */
[----:B------:R-:W-:Y:S05]  /*0fe0*/  @P2 BRA `(.L_x_45) ;  /* 0x0000000000242947 */ /* 0x000fea0003800000 */
[----:B-1-3--:R-:W1:Y:S01]  /*0ff0*/  LDS R0, [UR20+0x8] ;  /* 0x00000814ff007984 */ /* 0x00ae620008000800 */
[----:B------:R-:W-:-:S05]  /*1000*/  IMAD.MOV.U32 R3, RZ, RZ, 0x6000 ;  /* 0x00006000ff037424 */ /* 0x000fca00078e00ff */
[----:B-1----:R-:W-:-:S04]  /*1010*/  LOP3.LUT R0, R0, 0x6000, R3, 0xd8, !PT ;  /* 0x0000600000007812 */ /* 0x002fc800078ed803 */
[----:B------:R-:W-:-:S05]  /*1020*/  LOP3.LUT R0, R0, 0x400000, RZ, 0xb8, !PT ;  /* 0x0040000000007812 */ /* 0x000fca00078eb8ff */
[----:B------:R1:W-:Y:S02]  /*1030*/  STS [UR20+0x8], R0 ;  /* 0x00000800ff007988 */ /* 0x0003e40008000814 */
.L_x_44:
[----:B------:R-:W-:Y:S05]  /*1040*/  BSYNC B4 ;  /* 0x0000000000047941 */ /* 0x000fea0003800000 */
.L_x_35:
[----:B-1-3--:R-:W1:Y:S02]  /*1050*/  @!P2 LDS R0, [UR20+0x8] ;  /* 0x00000814ff00a984 */ /* 0x00ae640008000800 */
[----:B-1----:R-:W-:-:S05]  /*1060*/  @!P2 LOP3.LUT R0, R0, 0x8000, RZ, 0xb8, !PT ;  /* 0x000080000000a812 */ /* 0x002fca00078eb8ff */
[----:B------:R1:W-:Y:S02]  /*1070*/  @!P2 STS [UR20+0x8], R0 ;  /* 0x00000800ff00a988 */ /* 0x0003e40008000814 */
.L_x_45:
[----:B------:R-:W-:Y:S05]  /*1080*/  BSYNC B3 ;  /* 0x0000000000037941 */ /* 0x000fea0003800000 */
.L_x_34:
[----:B------:R-:W-:Y:S05]  /*1090*/  WARPSYNC.ALL ;  /* 0x0000000000007948 */ /* 0x000fea0003800000 */
[----:B------:R1:W-:Y:S01]  /*10a0*/  STL [R1], RZ ;  /* 0x000000ff01007387 */ /* 0x0003e20000100800 */
[----:B------:R-:W-:Y:S01]  /*10b0*/  UIADD3 UR5, UR5, 0x100, URZ ;  /* 0x0000010005057890 */ /* 0x000fe2000fffe03f */
[----:B------:R-:W-:Y:S02]  /*10c0*/  ISETP.GE.AND P1, PT, R12, 0x1, PT ;  /* 0x000000010c00780c */ /* 0x000fe40003f26270 */
[----:B------:R-:W-:Y:S01]  /*10d0*/  SHF.R.U32.HI R6, RZ, 0x5, R7 ;  /* 0x00000005ff067819 */ /* 0x000fe20000011607 */
[----:B------:R-:W-:-:S04]  /*10e0*/  UIADD3 UR26, UP0, UR5, UR26, URZ ;  /* 0x0000001a051a7290 */ /* 0x000fc8000ff1e03f */
[----:B------:R-:W-:Y:S01]  /*10f0*/  ULEA.HI.X.SX32 UR27, UR5, UR27, 0x1, UP0 ;  /* 0x0000001b051b7291 */ /* 0x000fe200080f0e3f */
[----:B-1----:R-:W-:Y:S11]  /*1100*/  @P0 BRA `(.L_x_46) ;  /* 0x0000000000280947 */ /* 0x002ff60003800000 */
[----:B---3--:R-:W1:Y:S01]  /*1110*/  S2R R0, SR_LANEID ;  /* 0x0000000000007919 */ /* 0x008e620000000000 */
[----:B------:R-:W-:Y:S05]  /*1120*/  WARPSYNC.ALL ;  /* 0x0000000000007948 */ /* 0x000fea0003800000 */
[----:B-1----:R-:W-:-:S05]  /*1130*/  IMAD.SHL.U32 R0, R0, 0x4, RZ ;  /* 0x0000000400007824 */ /* 0x002fca00078e00ff */
[----:B------:R-:W1:Y:S01]  /*1140*/  LDS R3, [R0+UR20] ;  /* 0x0000001400037984 */ /* 0x000e620008000800 */
[----:B--2-4-:R-:W-:-:S05]  /*1150*/  IADD3 R4, P3, R0, UR26, RZ ;  /* 0x0000001a00047c10 */ /* 0x014fca000ff7e0ff */
[----:B------:R-:W-:-:S05]  /*1160*/  IMAD.X R5, RZ, RZ, UR27, P3 ;  /* 0x0000001bff057e24 */ /* 0x000fca00098e06ff */
[----:B-1----:R1:W5:Y:S01]  /*1170*/  ATOMG.E.EXCH.STRONG.GPU PT, RZ, [R4], R3 ;  /* 0x0000000304ff73a8 */ /* 0x00236200041ee100 */
[----:B------:R-:W-:-:S04]  /*1180*/  DEPBAR {5,4,3,2,1,0} ;  /* 0x0000003f0000791a */ /* 0x000fc80000000000 */
[----:B------:R1:W-:Y:S01]  /*1190*/  UTMACCTL.IV [UR26] ;  /* 0x000000001a0079b9 */ /* 0x0003e20008000000 */
[----:B------:R-:W-:Y:S01]  /*11a0*/  NOP ;  /* 0x0000000000007918 */ /* 0x000fe20000000000 */
.L_x_46:
[----:B------:R-:W-:Y:S05]  /*11b0*/  @P0 BRA `(.L_x_47) ;  /* 0x00000000000c0947 */ /* 0x000fea0003800000 */
[----:B------:R0:W-:Y:S01]  /*11c0*/  UTMACMDFLUSH ;  /* 0x00000000000079b7 */ /* 0x0001e20000000000 */
[----:B------:R-:W-:Y:S05]  /*11d0*/  @P0 BRA `(.L_x_47) ;  /* 0x0000000000040947 */ /* 0x000fea0003800000 */
[----:B------:R-:W-:-:S04]  /*11e0*/  DEPBAR.LE SB0, 0x0 ;  /* 0x000080000000791a */ /* 0x000fc80000000000 */
.L_x_47:
[----:B------:R1:W-:Y:S01]  /*11f0*/  STL [R1+0x4], RZ ;  /* 0x000004ff01007387 */ /* 0x0003e20000100800 */
[----:B------:R-:W-:Y:S05]  /*1200*/  WARPSYNC.ALL ;  /* 0x0000000000007948 */ /* 0x000fea0003800000 */
[----:B------:R1:W-:Y:S01]  /*1210*/  STL [R1+0x8], RZ ;  /* 0x000008ff01007387 */ /* 0x0003e20000100800 */
[----:B-----5:R-:W-:Y:S01]  /*1220*/  VOTEU.ALL UP3, P2 ;  /* 0x00000000003f7886 */ /* 0x020fe20001060000 */
[----:B------:R-:W-:Y:S01]  /*1230*/  UMOV UR6, 0x1 ;  /* 0x0000000100067882 */ /* 0x000fe20000000000 */
[----:B------:R-:W-:Y:S01]  /*1240*/  VOTEU.ALL UP2, P2 ;  /* 0x00000000003f7886 */ /* 0x000fe20001040000 */
[----:B------:R1:W-:Y:S01]  /*1250*/  STL [R1+0xc], RZ ;  /* 0x00000cff01007387 */ /* 0x0003e20000100800 */
[----:B------:R-:W-:Y:S01]  /*1260*/  VOTEU.ALL UP1, P2 ;  /* 0x00000000003f7886 */ /* 0x000fe20001020000 */
[----:B------:R-:W-:-:S04]  /*1270*/  @!UP3 UIADD3 UR8, -UR6, 0x100000, URZ ;  /* 0x001000000608b890 */ /* 0x000fc8000fffe13f */
[----:B------:R-:W-:Y:S02]  /*1280*/  @!UP3 USHF.L.U32 UR9, UR8, 0xb, URZ ;  /* 0x0000000b0809b899 */ /* 0x000fe4000800063f */
[----:B------:R-:W-:Y:S01]  /*1290*/  @!UP3 USHF.L.U32 UR8, UR8, 0x1, URZ ;  /* 0x000000010808b899 */ /* 0x000fe2000800063f */
[----:B------:R-:W-:Y:S01]  /*12a0*/  R2UR UR21, R6 ;  /* 0x00000000061572ca */ /* 0x000fe200000e0000 */
[----:B------:R1:W-:Y:S01]  /*12b0*/  STL [R1+0x10], RZ ;  /* 0x000010ff01007387 */ /* 0x0003e20000100800 */
[----:B------:R-:W-:-:S04]  /*12c0*/  @!UP3 UIADD3 UR12, -UR6, 0x100000, URZ ;  /* 0x00100000060cb890 */ /* 0x000fc8000fffe13f */
[----:B------:R-:W-:Y:S02]  /*12d0*/  @!UP3 USHF.L.U32 UR13, UR12, 0xb, URZ ;  /* 0x0000000b0c0db899 */ /* 0x000fe4000800063f */
[----:B------:R-:W-:Y:S01]  /*12e0*/  @!UP3 USHF.L.U32 UR12, UR12, 0x1, URZ ;  /* 0x000000010c0cb899 */ /* 0x000fe2000800063f */
[----:B------:R-:W-:Y:S01]  /*12f0*/  CS2R R24, SRZ ;  /* 0x0000000000187805 */ /* 0x000fe2000001ff00 */
[----:B------:R-:W-:-:S04]  /*1300*/  @!UP3 UIADD3 UR16, -UR6, 0x100000, URZ ;  /* 0x001000000610b890 */ /* 0x000fc8000fffe13f */
[----:B------:R-:W-:Y:S02]  /*1310*/  @!UP3 USHF.L.U32 UR17, UR16, 0xb, URZ ;  /* 0x0000000b1011b899 */ /* 0x000fe4000800063f */
[----:B------:R-:W-:Y:S01]  /*1320*/  @!UP3 USHF.L.U32 UR16, UR16, 0x1, URZ ;  /* 0x000000011010b899 */ /* 0x000fe2000800063f */
[----:B------:R1:W-:Y:S01]  /*1330*/  STL [R1+0x14], RZ ;  /* 0x000014ff01007387 */ /* 0x0003e20000100800 */
[----:B------:R-:W-:Y:S01]  /*1340*/  VOTEU.ALL UP0, P2 ;  /* 0x00000000003f7886 */ /* 0x000fe20001000000 */
[----:B------:R-:W-:-:S04]  /*1350*/  @!UP3 UIADD3 UR6, -UR6, 0x100000, URZ ;  /* 0x001000000606b890 */ /* 0x000fc8000fffe13f */
[----:B------:R-:W-:Y:S02]  /*1360*/  @!UP3 USHF.L.U32 UR7, UR6, 0xb, URZ ;  /* 0x0000000b0607b899 */ /* 0x000fe4000800063f */
[----:B------:R-:W-:Y:S01]  /*1370*/  @!UP3 USHF.L.U32 UR6, UR6, 0x1, URZ ;  /* 0x000000010606b899 */ /* 0x000fe2000800063f */
[----:B------:R-:W-:Y:S01]  /*1380*/  CS2R R26, SRZ ;  /* 0x00000000001a7805 */ /* 0x000fe2000001ff00 */
[----:B------:R1:W-:Y:S01]  /*1390*/  STL [R1+0x18], RZ ;  /* 0x000018ff01007387 */ /* 0x0003e20000100800 */
[----:B------:R-:W-:Y:S01]  /*13a0*/  VOTEU.ALL UP3, P2 ;  /* 0x00000000003f7886 */ /* 0x000fe20001060000 */
[----:B------:R-:W-:Y:S01]  /*13b0*/  USHF.L.U32 UR11, UR29, 0x8, URZ ;  /* 0x000000081d0b7899 */ /* 0x000fe2000800063f */
[----:B------:R-:W-:Y:S01]  /*13c0*/  CS2R R28, SRZ ;  /* 0x00000000001c7805 */ /* 0x000fe2000001ff00 */
[----:B------:R1:W-:Y:S01]  /*13d0*/  STL [R1+0x1c], RZ ;  /* 0x00001cff01007387 */ /* 0x0003e20000100800 */
[----:B------:R-:W-:Y:S01]  /*13e0*/  USHF.L.U32 UR15, UR28, 0x8, URZ ;  /* 0x000000081c0f7899 */ /* 0x000fe2000800063f */
[----:B------:R-:W-:-:S02]  /*13f0*/  CS2R R30, SRZ ;  /* 0x00000000001e7805 */ /* 0x000fc4000001ff00 */
[----:B------:R-:W-:Y:S01]  /*1400*/  CS2R R32, SRZ ;  /* 0x0000000000207805 */ /* 0x000fe2000001ff00 */
[----:B------:R1:W-:Y:S01]  /*1410*/  STL [R1+0x20], RZ ;  /* 0x000020ff01007387 */ /* 0x0003e20000100800 */
[----:B------:R-:W-:Y:S02]  /*1420*/  CS2R R34, SRZ ;  /* 0x0000000000227805 */ /* 0x000fe4000001ff00 */
[----:B------:R-:W-:Y:S02]  /*1430*/  CS2R R36, SRZ ;  /* 0x0000000000247805 */ /* 0x000fe4000001ff00 */
[----:B------:R-:W-:Y:S01]  /*1440*/  CS2R R38, SRZ ;  /* 0x0000000000267805 */ /* 0x000fe2000001ff00 */
[----:B------:R1:W-:Y:S01]  /*1450*/  STL [R1+0x24], RZ ;  /* 0x000024ff01007387 */ /* 0x0003e20000100800 */
[----:B------:R-:W-:Y:S02]  /*1460*/  CS2R R40, SRZ ;  /* 0x0000000000287805 */ /* 0x000fe4000001ff00 */
        /* <DEDUP_REMOVED lines=72> */
[----:B------:R-:W-:Y:S01]  /*18f0*/  CS2R R150, SRZ ;  /* 0x0000000000967805 */ /* 0x000fe2000001ff00 */
[----:B------:R1:W-:Y:S04]  /*1900*/  STL [R1+0x70], RZ ;  /* 0x000070ff01007387 */ /* 0x0003e80000100800 */
        /* <DEDUP_REMOVED lines=16> */
[----:B------:R1:W-:Y:S01]  /*1a10*/  STL [R1+0xb4], RZ ;  /* 0x0000b4ff01007387 */ /* 0x0003e20000100800 */
[----:B------:R-:W-:Y:S06]  /*1a20*/  BAR.SYNC.DEFER_BLOCKING 0x0 ;  /* 0x0000000000007b1d */ /* 0x000fec0000010000 */
[----:B------:R1:W-:Y:S04]  /*1a30*/  STL [R1+0xb8], RZ ;  /* 0x0000b8ff01007387 */ /* 0x0003e80000100800 */
[----:B------:R1:W-:Y:S04]  /*1a40*/  STL [R1+0xbc], RZ ;  /* 0x0000bcff01007387 */ /* 0x0003e80000100800 */
[----:B------:R1:W-:Y:S04]  /*1a50*/  STL [R1+0xc0], RZ ;  /* 0x0000c0ff01007387 */ /* 0x0003e80000100800 */
[----:B------:R1:W-:Y:S04]  /*1a60*/  STL [R1+0xc4], RZ ;  /* 0x0000c4ff01007387 */ /* 0x0003e80000100800 */
[----:B------:R1:W-:Y:S04]  /*1a70*/  STL [R1+0xc8], RZ ;  /* 0x0000c8ff01007387 */ /* 0x0003e80000100800 */
[----:B------:R-:W2:Y:S02]  /*1a80*/  FENCE.VIEW.ASYNC.S ;  /* 0x00000000000073c6 */ /* 0x000ea40000000000 */
[----:B--2---:R1:W2:Y:S02]  /*1a90*/  @!UP2 SYNCS.EXCH.64 URZ, [UR20+0x10000], UR8 ;  /* 0x01000008143fa5b2 */ /* 0x0042a40008000100 */
        /* <DEDUP_REMOVED lines=20> */
[----:B--2---:R-:W-:Y:S06]  /*1be0*/  BAR.SYNC.DEFER_BLOCKING 0x0 ;  /* 0x0000000000007b1d */ /* 0x004fec0000010000 */
[----:B------:R1:W-:Y:S04]  /*1bf0*/  STL [R1+0x11c], RZ ;  /* 0x00011cff01007387 */ /* 0x0003e80000100800 */
[----:B------:R1:W-:Y:S04]  /*1c00*/  STL [R1+0x120], RZ ;  /* 0x000120ff01007387 */ /* 0x0003e80000100800 */
[----:B------:R1:W-:Y:S04]  /*1c10*/  STL [R1+0x124], RZ ;  /* 0x000124ff01007387 */ /* 0x0003e80000100800 */
[----:B------:R1:W-:Y:S04]  /*1c20*/  STL [R1+0x128], RZ ;  /* 0x000128ff01007387 */ /* 0x0003e80000100800 */
[----:B------:R1:W-:Y:S01]  /*1c30*/  STL [R1+0x12c], RZ ;  /* 0x00012cff01007387 */ /* 0x0003e20000100800 */
[----:B------:R1:W2:Y:S03]  /*1c40*/  @!UP1 SYNCS.EXCH.64 URZ, [UR20+0x10008], UR12 ;  /* 0x0100080c143f95b2 */ /* 0x0002a60008000100 */
        /* <DEDUP_REMOVED lines=55> */
[----:B------:R1:W-:Y:S01]  /*1fc0*/  STL [R1+0x1fc], RZ ;  /* 0x0001fcff01007387 */ /* 0x0003e20000100800 */
[----:B------:R-:W-:Y:S05]  /*1fd0*/  @!P1 BRA `(.L_x_48) ;  /* 0x0000001800689947 */ /* 0x000fea0003800000 */
[----:B------:R1:W-:Y:S01]  /*1fe0*/  STL [R1], RZ ;  /* 0x000000ff01007387 */ /* 0x0003e20000100800 */
[----:B------:R-:W-:Y:S02]  /*1ff0*/  CS2R R24, SRZ ;  /* 0x0000000000187805 */ /* 0x000fe4000001ff00 */
[----:B------:R-:W-:Y:S02]  /*2000*/  CS2R R26, SRZ ;  /* 0x00000000001a7805 */ /* 0x000fe4000001ff00 */
[----:B------:R-:W-:Y:S01]  /*2010*/  CS2R R28, SRZ ;  /* 0x00000000001c7805 */ /* 0x000fe2000001ff00 */
[----:B------:R1:W-:Y:S01]  /*2020*/  STL [R1+0x4], RZ ;  /* 0x000004ff01007387 */ /* 0x0003e20000100800 */
[----:B------:R-:W-:Y:S02]  /*2030*/  CS2R R30, SRZ ;  /* 0x00000000001e7805 */ /* 0x000fe4000001ff00 */
[----:B------:R-:W-:Y:S02]  /*2040*/  CS2R R32, SRZ ;  /* 0x0000000000207805 */ /* 0x000fe4000001ff00 */
[----:B------:R-:W-:Y:S01]  /*2050*/  CS2R R34, SRZ ;  /* 0x0000000000227805 */ /* 0x000fe2000001ff00 */
[----:B------:R1:W-:Y:S01]  /*2060*/  STL [R1+0x8], RZ ;  /* 0x000008ff01007387 */ /* 0x0003e20000100800 */
[----:B------:R-:W-:-:S02]  /*2070*/  CS2R R36, SRZ ;  /* 0x0000000000247805 */ /* 0x000fc4000001ff00 */
        /* <DEDUP_REMOVED lines=75> */
[----:B------:R-:W-:Y:S01]  /*2530*/  CS2R R150, SRZ ;  /* 0x0000000000967805 */ /* 0x000fe2000001ff00 */
[----:B------:R-:W-:Y:S01]  /*2540*/  UMOV UR5, URZ ;  /* 0x0000003f00057c82 */ /* 0x000fe20008000000 */
[----:B------:R-:W-:Y:S01]  /*2550*/  UMOV UR14, URZ ;  /* 0x0000003f000e7c82 */ /* 0x000fe20008000000 */
        /* <DEDUP_REMOVED lines=105> */
[----:B------:R1:W-:Y:S02]  /*2bf0*/  STL [R1+0x1fc], RZ ;  /* 0x0001fcff01007387 */ /* 0x0003e40000100800 */
.L_x_50:
[----:B--2---:R-:W-:Y:S01]  /*2c00*/  BAR.SYNC.DEFER_BLOCKING 0x0 ;  /* 0x0000000000007b1d */ /* 0x004fe20000010000 */
[----:B------:R-:W-:Y:S01]  /*2c10*/  ULEA UR18, UR5, UR20, 0x3 ;  /* 0x0000001405127291 */ /* 0x000fe2000f8e183f */
[----:B---3--:R-:W-:Y:S01]  /*2c20*/  @!P2 IMAD.MOV.U32 R0, RZ, RZ, 0x4000 ;  /* 0x00004000ff00a424 */ /* 0x008fe200078e00ff */
[----:B------:R-:W-:Y:S01]  /*2c30*/  ELECT P0, URZ, PT ;  /* 0x00000000003f782f */ /* 0x000fe20003800000 */
[----:B-1----:R-:W-:-:S03]  /*2c40*/  ULEA UR12, UR5, UR20, 0xd ;  /* 0x00000014050c7291 */ /* 0x002fc6000f8e683f */
[----:B------:R-:W-:Y:S02]  /*2c50*/  ISETP.LT.U32.AND P0, PT, R2, 0x20, P0 ;  /* 0x000000200200780c */ /* 0x000fe40000701070 */
[----:B------:R-:W-:Y:S01]  /*2c60*/  ELECT P1, URZ, PT ;  /* 0x00000000003f782f */ /* 0x000fe20003820000 */
[----:B------:R-:W-:-:S03]  /*2c70*/  UIADD3 UR8, UR12, 0x8000, URZ ;  /* 0x000080000c087890 */ /* 0x000fc6000fffe03f */
[----:B------:R-:W-:Y:S01]  /*2c80*/  ISETP.LT.U32.AND P1, PT, R2, 0x20, P1 ;  /* 0x000000200200780c */ /* 0x000fe20000f21070 */
[----:B------:R-:W-:-:S06]  /*2c90*/  UMOV UR10, UR14 ;  /* 0x0000000e000a7c82 */ /* 0x000fcc0008000000 */
[----:B------:R-:W-:Y:S01]  /*2ca0*/  VOTEU.ANY UP0, P0 ;  /* 0x00000000003f7886 */ /* 0x000fe20000000100 */
[----:B------:R-:W-:Y:S01]  /*2cb0*/  VOTEU.ANY UP2, P0 ;  /* 0x00000000003f7886 */ /* 0x000fe20000040100 */
[----:B------:R1:W-:Y:S01]  /*2cc0*/  @!P2 SYNCS.ARRIVE.TRANS64 RZ, [UR18+0x10000], R0 ;  /* 0x01000000ffffa9a7 */ /* 0x0003e20008000012 */
[----:B------:R2:W-:Y:S06]  /*2cd0*/  MEMBAR.ALL.CTA ;  /* 0x0000000000007992 */ /* 0x0005ec0000008000 */
[----:B--2---:R-:W2:Y:S01]  /*2ce0*/  FENCE.VIEW.ASYNC.S ;  /* 0x00000000000073c6 */ /* 0x004ea20000000000 */
[----:B------:R-:W-:Y:S01]  /*2cf0*/  @UP0 UIADD3 UR13, UR18, 0x10000, URZ ;  /* 0x00010000120d0890 */ /* 0x000fe2000fffe03f */
[----:B------:R-:W-:Y:S01]  /*2d00*/  @UP0 UMOV UR6, UR22 ;  /* 0x0000001600060c82 */ /* 0x000fe20008000000 */
[----:B------:R-:W-:Y:S01]  /*2d10*/  @UP0 UMOV UR7, UR23 ;  /* 0x0000001700070c82 */ /* 0x000fe20008000000 */
[----:B--2---:R-:W-:Y:S01]  /*2d20*/  VOTEU.ANY UP1, P1 ;  /* 0x00000000003f7886 */ /* 0x004fe20000820100 */
[----:B------:R-:W-:Y:S01]  /*2d30*/  VOTEU.ANY UP3, P1 ;  /* 0x00000000003f7886 */ /* 0x000fe20000860100 */
[----:B-1----:R-:W-:-:S03]  /*2d40*/  IMAD.U32 R0, RZ, RZ, UR4 ;  /* 0x00000004ff007e24 */ /* 0x002fc6000f8e00ff */
[----:B------:R-:W-:Y:S01]  /*2d50*/  @UP1 UIADD3 UR9, UR18, 0x10000, URZ ;  /* 0x0001000012091890 */ /* 0x000fe2000fffe03f */
[----:B------:R-:W-:Y:S01]  /*2d60*/  @UP1 UMOV UR16, UR24 ;  /* 0x0000001800101c82 */ /* 0x000fe20008000000 */
[----:B------:R-:W-:Y:S01]  /*2d70*/  @UP1 UMOV UR17, UR25 ;  /* 0x0000001900111c82 */ /* 0x000fe20008000000 */
[----:B------:R-:W-:Y:S01]  /*2d80*/  SHF.L.U32 R0, R0, 0x1f, RZ ;  /* 0x0000001f00007819 */ /* 0x000fe200000006ff */
[----:B------:R-:W-:Y:S06]  /*2d90*/  BAR.SYNC.DEFER_BLOCKING 0x0 ;  /* 0x0000000000007b1d */ /* 0x000fec0000010000 */
[----:B------:R1:W-:Y:S02]  /*2da0*/  @UP2 UTMALDG.2D [UR12], [UR6] ;  /* 0x0000000c060025b4 */ /* 0x0003e40008008000 */
[----:B------:R-:W-:Y:S06]  /*2db0*/  BAR.SYNC.DEFER_BLOCKING 0x0 ;  /* 0x0000000000007b1d */ /* 0x000fec0000010000 */
[----:B------:R1:W-:Y:S02]  /*2dc0*/  @UP3 UTMALDG.2D [UR8], [UR16] ;  /* 0x00000008100035b4 */ /* 0x0003e40008008000 */
[----:B------:R-:W-:Y:S06]  /*2dd0*/  BAR.SYNC.DEFER_BLOCKING 0x0 ;  /* 0x0000000000007b1d */ /* 0x000fec0000010000 */
[----:B------:R-:W2:Y:S02]  /*2de0*/  SYNCS.PHASECHK.TRANS64.TRYWAIT P0, [UR18+0x10000], R0 ;  /* 0x01000000ff0075a7 */ /* 0x000ea40008000152 */
[----:B-12---:R-:W-:Y:S05]  /*2df0*/  @!P0 BRA `(.L_x_49) ;  /* 0x0000002400ac8947 */ /* 0x006fea0003800000 */
.L_x_51:
[----:B------:R-:W-:Y:S01]  /*2e00*/  STL.64 [R1+0x268], R150 ;  /* 0x0002689601007387 */ /* 0x000fe20000100a00 */
[----:B------:R-:W-:Y:S01]  /*2e10*/  USHF.L.U32 UR6, UR21, 0x5, URZ ;  /* 0x0000000515067899 */ /* 0x000fe2000800063f */
[----:B------:R-:W1:Y:S02]  /*2e20*/  LDC R0, c[0x0][0x230] ;  /* 0x00008c00ff007b82 */ /* 0x000e640000000800 */
[----:B------:R-:W-:Y:S04]  /*2e30*/  STL.64 [R1+0x260], R148 ;  /* 0x0002609401007387 */ /* 0x000fe80000100a00 */
        /* <DEDUP_REMOVED lines=11> */
[----:B------:R2:W-:Y:S04]  /*2ef0*/  STL.64 [R1+0x200], R124 ;  /* 0x0002007c01007387 */ /* 0x0005e80000100a00 */
[----:B--2---:R-:W2:Y:S04]  /*2f00*/  LDL.LU.64 R124, [R1] ;  /* 0x00000000017c7983 */ /* 0x004ea80000300a00 */
[----:B------:R-:W2:Y:S04]  /*2f10*/  LDL.LU.64 R126, [R1+0x8] ;  /* 0x00000800017e7983 */ /* 0x000ea80000300a00 */
        /* <DEDUP_REMOVED lines=61> */
[----:B------:R-:W2:Y:S01]  /*32f0*/  LDL.LU.64 R250, [R1+0x1f8] ;  /* 0x0001f80001fa7983 */ /* 0x000ea20000300a00 */
[----:B------:R-:W-:-:S02]  /*3300*/  ULOP3.LUT UR6, UR6, 0x80, URZ, 0xc0, !UPT ;  /* 0x0000008006067892 */ /* 0x000fc4000f8ec03f */
[----:B------:R-:W-:Y:S02]  /*3310*/  USHF.R.U32.HI UR18, URZ, 0x4, UR8 ;  /* 0x000000043f127899 */ /* 0x000fe40008011608 */
[----:B------:R-:W-:Y:S02]  /*3320*/  ULEA.HI UR6, UR12, UR6, URZ, 0x1c ;  /* 0x000000060c067291 */ /* 0x000fe4000f8fe03f */
[----:B------:R-:W-:Y:S02]  /*3330*/  USGXT.U32 UR18, UR18, 0xe ;  /* 0x0000000e1212789a */ /* 0x000fe40008000000 */
[----:B------:R-:W-:Y:S01]  /*3340*/  ULOP3.LUT UR6, UR6, 0x3fff, URZ, 0xc0, !UPT ;  /* 0x00003fff06067892 */ /* 0x000fe2000f8ec03f */
[----:B------:R-:W-:Y:S01]  /*3350*/  UMOV UR19, 0xc0000010 ;  /* 0xc000001000137882 */ /* 0x000fe20000000000 */
[----:B------:R-:W-:-:S05]  /*3360*/  UMOV UR17, 0xc0000010 ;  /* 0xc000001000117882 */ /* 0x000fca0000000000 */
[----:B------:R-:W-:Y:S01]  /*3370*/  UMOV UR16, UR6 ;  /* 0x0000000600107c82 */ /* 0x000fe20008000000 */
[----:B--2---:R-:W-:-:S06]  /*3380*/  WARPGROUP.ARRIVE ;  /* 0x00000000000079c5 */ /* 0x004fcc0000000000 */
[----:B------:R-:W-:Y:S03]  /*3390*/  QGMMA.64x256x32.F32.E4M3.E4M3 R124, gdesc[UR16], R124, gsb0 ;  /* 0x03e00000107c79f3 */ /* 0x000fe6000800087c */
[----:B------:R-:W-:Y:S02]  /*33a0*/  WARPGROUP.DEPBAR.LE gsb0, 0x0 ;  /* 0x00008000000079c5 */ /* 0x000fe40000010000 */
[----:B------:R-:W-:Y:S04]  /*33b0*/  STL.64 [R1], R124 ;  /* 0x0000007c01007387 */ /* 0x000fe80000100a00 */
        /* <DEDUP_REMOVED lines=63> */
[----:B--2---:R-:W2:Y:S04]  /*37b0*/  LDL.LU.64 R150, [R1+0x268] ;  /* 0x0002680001967983 */ /* 0x004ea80000300a00 */
        /* <DEDUP_REMOVED lines=13> */
[----:B------:R-:W-:Y:S01]  /*3890*/  UMOV UR16, 0xffffff00 ;  /* 0xffffff0000107882 */ /* 0x000fe20000000000 */
[----:B------:R-:W-:Y:S01]  /*38a0*/  UMOV UR17, 0x3fffffef ;  /* 0x3fffffef00117882 */ /* 0x000fe20000000000 */
[----:B------:R-:W-:Y:S01]  /*38b0*/  UMOV UR7, URZ ;  /* 0x0000003f00077c82 */ /* 0x000fe20008000000 */
[----:B------:R-:W-:-:S02]  /*38c0*/  UIADD3 UR14, UR14, 0x20, URZ ;  /* 0x000000200e0e7890 */ /* 0x000fc4000fffe03f */
[----:B------:R-:W-:Y:S02]  /*38d0*/  UIADD3.64 UR16, UR6, -UR16, URZ ;  /* 0x8000001006107297 */ /* 0x000fe4000fffe03f */
[----:B------:R-:W-:Y:S02]  /*38e0*/  UIADD3 UR5, UR5, 0x1, URZ ;  /* 0x0000000105057890 */ /* 0x000fe4000fffe03f */
[----:B-1----:R-:W-:Y:S02]  /*38f0*/  ISETP.LE.AND P0, PT, R0, UR14, PT ;  /* 0x0000000e00007c0c */ /* 0x002fe4000bf03270 */
[----:B------:R-:W-:-:S04]  /*3900*/  UISETP.NE.U32.AND UP0, UPT, UR5, 0x4, UPT ;  /* 0x000000040500788c */ /* 0x000fc8000bf05070 */
[----:B------:R-:W-:Y:S02]  /*3910*/  USEL UR6, URZ, 0x1, UP0 ;  /* 0x000000013f067887 */ /* 0x000fe40008000000 */
[----:B------:R-:W-:Y:S02]  /*3920*/  USEL UR5, UR5, URZ, UP0 ;  /* 0x0000003f05057287 */ /* 0x000fe40008000000 */
[----:B------:R-:W-:Y:S01]  /*3930*/  ULOP3.LUT UR4, UR4, UR6, URZ, 0x3c, !UPT ;  /* 0x0000000604047292 */ /* 0x000fe2000f8e3c3f */
[----:B--2---:R-:W-:-:S06]  /*3940*/  WARPGROUP.ARRIVE ;  /* 0x00000000000079c5 */ /* 0x004fcc0000000000 */
[----:B------:R-:W-:Y:S03]  /*3950*/  QGMMA.64x256x32.F32.E4M3.E4M3 R24, gdesc[UR16], R24, gsb0 ;  /* 0x03e00000101879f3 */ /* 0x000fe60008000818 */
[----:B------:R-:W-:Y:S02]  /*3960*/  WARPGROUP.DEPBAR.LE gsb0, 0x0 ;  /* 0x00008000000079c5 */ /* 0x000fe40000010000 */
[----:B---3--:R-:W-:Y:S05]  /*3970*/  @!P0 BRA `(.L_x_50) ;  /* 0xfffffff000a08947 */ /* 0x008fea000383ffff */
.L_x_48:
[----:B------:R5:W-:Y:S04]  /*3980*/  STL [R1+0x20c], R148 ;  /* 0x00020c9401007387 */ /* 0x000be80000100800 */
[----:B-1-3--:R-:W3:Y:S01]  /*3990*/  LDL.LU R5, [R1+0x4] ;  /* 0x0000040001057983 */ /* 0x00aee20000300800 */
[----:B--2---:R-:W-:Y:S06]  /*39a0*/  BAR.SYNC.DEFER_BLOCKING 0x0 ;  /* 0x0000000000007b1d */ /* 0x004fec0000010000 */
[----:B-----5:R-:W3:Y:S04]  /*39b0*/  LDL.LU R148, [R1] ;  /* 0x0000000001947983 */ /* 0x020ee80000300800 */
[----:B------:R1:W-:Y:S04]  /*39c0*/  STL [R1+0x208], R149 ;  /* 0x0002089501007387 */ /* 0x0003e80000100800 */
[----:B-1----:R-:W2:Y:S01]  /*39d0*/  LDL.LU R149, [R1+0x8] ;  /* 0x0000080001957983 */ /* 0x002ea20000300800 */
[----:B------:R-:W1:Y:S03]  /*39e0*/  @!P2 SYNCS.CCTL.IV [UR20+0x10000] ;  /* 0x01000000ff00a9b1 */ /* 0x000e660008000014 */
[----:B------:R-:W2:Y:S04]  /*39f0*/  LDL.LU R3, [R1+0xc] ;  /* 0x00000c0001037983 */ /* 0x000ea80000300800 */
[----:B------:R5:W-:Y:S01]  /*3a00*/  STL [R1+0x204], R150 ;  /* 0x0002049601007387 */ /* 0x000be20000100800 */
[----:B-1----:R-:W-:Y:S06]  /*3a10*/  BAR.SYNC.DEFER_BLOCKING 0x0 ;  /* 0x0000000000007b1d */ /* 0x002fec0000010000 */
[----:B-----5:R-:W5:Y:S04]  /*3a20*/  LDL.LU R150, [R1+0x10] ;  /* 0x0000100001967983 */ /* 0x020f680000300800 */
[----:B------:R-:W5:Y:S04]  /*3a30*/  LDL.LU R0, [R1+0x14] ;  /* 0x0000140001007983 */ /* 0x000f680000300800 */
[----:B------:R1:W-:Y:S01]  /*3a40*/  STL [R1+0x200], R151 ;  /* 0x0002009701007387 */ /* 0x0003e20000100800 */
[----:B------:R-:W4:Y:S02]  /*3a50*/  @!P2 SYNCS.CCTL.IV [UR20+0x10008] ;  /* 0x01000800ff00a9b1 */ /* 0x000f240008000014 */
[----:B----4-:R-:W-:Y:S06]  /*3a60*/  BAR.SYNC.DEFER_BLOCKING 0x0 ;  /* 0x0000000000007b1d */ /* 0x010fec0000010000 */
[----:B-1----:R-:W4:Y:S04]  /*3a70*/  LDL.LU R151, [R1+0x18] ;  /* 0x0000180001977983 */ /* 0x002f280000300800 */
[----:B------:R-:W4:Y:S04]  /*3a80*/  LDL.LU R4, [R1+0x1c] ;  /* 0x00001c0001047983 */ /* 0x000f280000300800 */
[----:B------:R-:W4:Y:S04]  /*3a90*/  LDL.LU R7, [R1+0x20] ;  /* 0x0000200001077983 */ /* 0x000f280000300800 */
[----:B------:R-:W4:Y:S04]  /*3aa0*/  LDL.LU R6, [R1+0x24] ;  /* 0x0000240001067983 */ /* 0x000f280000300800 */
[----:B------:R-:W4:Y:S01]  /*3ab0*/  LDL.LU R2, [R1+0x28] ;  /* 0x0000280001027983 */ /* 0x000f220000300800 */
[----:B------:R-:W1:Y:S03]  /*3ac0*/  @!P2 SYNCS.CCTL.IV [UR20+0x10010] ;  /* 0x01001000ff00a9b1 */ /* 0x000e660008000014 */
[----:B------:R-:W4:Y:S04]  /*3ad0*/  LDL.LU R8, [R1+0x2c] ;  /* 0x00002c0001087983 */ /* 0x000f280000300800 */
        /* <DEDUP_REMOVED lines=113> */
[----:B------:R-:W4:Y:S01]  /*41f0*/  LDL.LU R193, [R1+0x1f4] ;  /* 0x0001f40001c17983 */ /* 0x000f220000300800 */
[----:B---3--:R-:W-:-:S03]  /*4200*/  F2FP.SATFINITE.E4M3.F32.PACK_AB_MERGE_C R5, R5, R148, RZ ;  /* 0x000000940505723e */ /* 0x008fc600048070ff */
[----:B------:R-:W3:Y:S01]  /*4210*/  LDL.LU R195, [R1+0x1f8] ;  /* 0x0001f80001c37983 */ /* 0x000ee20000300800 */
[----:B--2---:R-:W-:-:S03]  /*4220*/  F2FP.SATFINITE.E4M3.F32.PACK_AB_MERGE_C R3, R3, R149, RZ ;  /* 0x000000950303723e */ /* 0x004fc600048070ff */
[----:B------:R-:W3:Y:S01]  /*4230*/  LDL.LU R194, [R1+0x1fc] ;  /* 0x0001fc0001c27983 */ /* 0x000ee20000300800 */
[----:B-----5:R-:W-:-:S03]  /*4240*/  F2FP.SATFINITE.E4M3.F32.PACK_AB_MERGE_C R0, R0, R150, RZ ;  /* 0x000000960000723e */ /* 0x020fc600048070ff */
[----:B------:R-:W2:Y:S01]  /*4250*/  LDL.LU R148, [R1+0x20c] ;  /* 0x00020c0001947983 */ /* 0x000ea20000300800 */
[----:B----4-:R-:W-:-:S03]  /*4260*/  F2FP.SATFINITE.E4M3.F32.PACK_AB_MERGE_C R4, R4, R151, RZ ;  /* 0x000000970404723e */ /* 0x010fc600048070ff */
[----:B------:R-:W2:Y:S04]  /*4270*/  LDL.LU R149, [R1+0x208] ;  /* 0x0002080001957983 */ /* 0x000ea80000300800 */
[----:B------:R-:W4:Y:S04]  /*4280*/  LDL.LU R150, [R1+0x204] ;  /* 0x0002040001967983 */ /* 0x000f280000300800 */
[----:B------:R-:W4:Y:S01]  /*4290*/  LDL.LU R151, [R1+0x200] ;  /* 0x0002000001977983 */ /* 0x000f220000300800 */
[----:B------:R-:W-:Y:S02]  /*42a0*/  F2FP.SATFINITE.E4M3.F32.PACK_AB_MERGE_C R6, R6, R7, RZ ;  /* 0x000000070606723e */ /* 0x000fe400048070ff */
[----:B------:R-:W-:-:S02]  /*42b0*/  ELECT P0, URZ, PT ;  /* 0x00000000003f782f */ /* 0x000fc40003800000 */
[----:B------:R-:W-:Y:S01]  /*42c0*/  F2FP.SATFINITE.E4M3.F32.PACK_AB_MERGE_C R24, R25, R24, RZ ;  /* 0x000000181918723e */ /* 0x000fe200048070ff */
[----:B------:R-:W5:Y:S01]  /*42d0*/  S2R R7, SR_TID.X ;  /* 0x0000000000077919 */ /* 0x000f620000002100 */
[----:B------:R-:W-:Y:S01]  /*42e0*/  F2FP.SATFINITE.E4M3.F32.PACK_AB_MERGE_C R26, R27, R26, RZ ;  /* 0x0000001a1b1a723e */ /* 0x000fe200048070ff */
[----:B------:R-:W-:Y:S01]  /*42f0*/  ULOP3.LUT UR21, UR21, 0x1, URZ, 0xc0, !UPT ;  /* 0x0000000115157892 */ /* 0x000fe2000f8ec03f */
[----:B------:R-:W-:Y:S01]  /*4300*/  F2FP.SATFINITE.E4M3.F32.PACK_AB_MERGE_C R28, R29, R28, RZ ;  /* 0x0000001c1d1c723e */ /* 0x000fe200048070ff */
[----:B-1----:R-:W-:Y:S01]  /*4310*/  BAR.SYNC.DEFER_BLOCKING 0x0 ;  /* 0x0000000000007b1d */ /* 0x002fe20000010000 */
[----:B------:R-:W-:Y:S01]  /*4320*/  F2FP.SATFINITE.E4M3.F32.PACK_AB_MERGE_C R30, R31, R30, RZ ;  /* 0x0000001e1f1e723e */ /* 0x000fe200048070ff */
[----:B------:R-:W-:Y:S01]  /*4330*/  ULEA UR9, UR21, UR11, 0x7 ;  /* 0x0000000b15097291 */ /* 0x000fe2000f8e383f */
[----:B------:R-:W-:Y:S01]  /*4340*/  F2FP.SATFINITE.E4M3.F32.PACK_AB_MERGE_C R88, R89, R88, RZ ;  /* 0x000000585958723e */ /* 0x000fe200048070ff */
[----:B------:R-:W-:Y:S01]  /*4350*/  ULEA UR8, UR21, UR20, 0xf ;  /* 0x0000001415087291 */ /* 0x000fe2000f8e783f */
[----:B------:R-:W-:Y:S01]  /*4360*/  F2FP.SATFINITE.E4M3.F32.PACK_AB_MERGE_C R90, R91, R90, RZ ;  /* 0x0000005a5b5a723e */ /* 0x000fe200048070ff */
[----:B------:R-:W-:Y:S01]  /*4370*/  UMOV UR10, UR15 ;  /* 0x0000000f000a7c82 */ /* 0x000fe20008000000 */
[----:B------:R-:W-:-:S02]  /*4380*/  F2FP.SATFINITE.E4M3.F32.PACK_AB_MERGE_C R92, R93, R92, RZ ;  /* 0x0000005c5d5c723e */ /* 0x000fc400048070ff */
[----:B------:R-:W-:Y:S02]  /*4390*/  F2FP.SATFINITE.E4M3.F32.PACK_AB_MERGE_C R94, R95, R94, RZ ;  /* 0x0000005e5f5e723e */ /* 0x000fe400048070ff */
[----:B------:R-:W-:Y:S02]  /*43a0*/  F2FP.SATFINITE.E4M3.F32.PACK_AB_MERGE_C R8, R8, R2, RZ ;  /* 0x000000020808723e */ /* 0x000fe400048070ff */
[----:B------:R-:W-:Y:S02]  /*43b0*/  F2FP.SATFINITE.E4M3.F32.PACK_AB_MERGE_C R9, R9, R252, RZ ;  /* 0x000000fc0909723e */ /* 0x000fe400048070ff */
[----:B------:R-:W-:Y:S02]  /*43c0*/  F2FP.SATFINITE.E4M3.F32.PACK_AB_MERGE_C R10, R10, R251, RZ ;  /* 0x000000fb0a0a723e */ /* 0x000fe400048070ff */
[----:B------:R-:W-:Y:S02]  /*43d0*/  F2FP.SATFINITE.E4M3.F32.PACK_AB_MERGE_C R32, R33, R32, RZ ;  /* 0x000000202120723e */ /* 0x000fe400048070ff */
[----:B------:R-:W-:-:S02]  /*43e0*/  F2FP.SATFINITE.E4M3.F32.PACK_AB_MERGE_C R34, R35, R34, RZ ;  /* 0x000000222322723e */ /* 0x000fc400048070ff */
[----:B------:R-:W-:Y:S02]  /*43f0*/  F2FP.SATFINITE.E4M3.F32.PACK_AB_MERGE_C R36, R37, R36, RZ ;  /* 0x000000242524723e */ /* 0x000fe400048070ff */
[----:B------:R-:W-:Y:S01]  /*4400*/  F2FP.SATFINITE.E4M3.F32.PACK_AB_MERGE_C R38, R39, R38, RZ ;  /* 0x000000262726723e */ /* 0x000fe200048070ff */
[----:B------:R-:W1:Y:S01]  /*4410*/  @!P2 SYNCS.CCTL.IV [UR20+0x10018] ;  /* 0x01001800ff00a9b1 */ /* 0x000e620008000014 */
[----:B------:R-:W-:Y:S02]  /*4420*/  F2FP.SATFINITE.E4M3.F32.PACK_AB_MERGE_C R96, R97, R96, RZ ;  /* 0x000000606160723e */ /* 0x000fe400048070ff */
[----:B------:R-:W-:Y:S01]  /*4430*/  F2FP.SATFINITE.E4M3.F32.PACK_AB_MERGE_C R98, R99, R98, RZ ;  /* 0x000000626362723e */ /* 0x000fe200048070ff */
[----:B-----5:R-:W-:Y:S01]  /*4440*/  IMAD.SHL.U32 R25, R7, 0x40, RZ ;  /* 0x0000004007197824 */ /* 0x020fe200078e00ff */
[----:B------:R-:W-:Y:S01]  /*4450*/  F2FP.SATFINITE.E4M3.F32.PACK_AB_MERGE_C R163, R163, R226, RZ ;  /* 0x000000e2a3a3723e */ /* 0x000fe200048070ff */
[----:B------:R-:W-:Y:S01]  /*4460*/  IMAD.SHL.U32 R27, R7, 0x2, RZ ;  /* 0x00000002071b7824 */ /* 0x000fe200078e00ff */
[----:B------:R-:W-:-:S02]  /*4470*/  F2FP.SATFINITE.E4M3.F32.PACK_AB_MERGE_C R100, R101, R100, RZ ;  /* 0x000000646564723e */ /* 0x000fc400048070ff */
[----:B------:R-:W-:Y:S02]  /*4480*/  LOP3.LUT R25, R25, 0x3800, RZ, 0xc0, !PT ;  /* 0x0000380019197812 */ /* 0x000fe400078ec0ff */
[----:B------:R-:W-:Y:S02]  /*4490*/  LOP3.LUT R27, R27, 0x6, RZ, 0xc0, !PT ;  /* 0x000000061b1b7812 */ /* 0x000fe400078ec0ff */
[----:B------:R-:W-:Y:S02]  /*44a0*/  F2FP.SATFINITE.E4M3.F32.PACK_AB_MERGE_C R164, R164, R225, RZ ;  /* 0x000000e1a4a4723e */ /* 0x000fe400048070ff */
[----:B------:R-:W-:Y:S02]  /*44b0*/  F2FP.SATFINITE.E4M3.F32.PACK_AB_MERGE_C R102, R103, R102, RZ ;  /* 0x000000666766723e */ /* 0x000fe400048070ff */
[----:B------:R-:W-:Y:S02]  /*44c0*/  F2FP.SATFINITE.E4M3.F32.PACK_AB_MERGE_C R11, R11, R250, RZ ;  /* 0x000000fa0b0b723e */ /* 0x000fe400048070ff */
        /* <DEDUP_REMOVED lines=92> */
[----:B------:R-:W-:Y:S02]  /*4a90*/  LOP3.LUT R2, R7, 0xff, RZ, 0xc0, !PT ;  /* 0x000000ff07027812 */ /* 0x000fe400078ec0ff */
[----:B------:R-:W-:Y:S02]  /*4aa0*/  F2FP.SATFINITE.E4M3.F32.PACK_AB_MERGE_C R188, R188, R201, RZ ;  /* 0x000000c9bcbc723e */ /* 0x000fe400048070ff */
[----:B------:R-:W-:Y:S02]  /*4ab0*/  ISETP.LT.U32.AND P0, PT, R2, 0x40, P0 ;  /* 0x000000400200780c */ /* 0x000fe40000701070 */
[----:B------:R-:W-:Y:S02]  /*4ac0*/  F2FP.SATFINITE.E4M3.F32.PACK_AB_MERGE_C R189, R189, R200, RZ ;  /* 0x000000c8bdbd723e */ /* 0x000fe400048070ff */
[----:B------:R-:W-:-:S09]  /*4ad0*/  F2FP.SATFINITE.E4M3.F32.PACK_AB_MERGE_C R190, R190, R199, RZ ;  /* 0x000000c7bebe723e */ /* 0x000fd200048070ff */
[----:B------:R-:W-:Y:S01]  /*4ae0*/  VOTEU.ANY UP0, P0 ;  /* 0x00000000003f7886 */ /* 0x000fe20000000100 */
[----:B------:R-:W-:-:S04]  /*4af0*/  VOTEU.ANY UP1, P0 ;  /* 0x00000000003f7886 */ /* 0x000fc80000020100 */
[----:B------:R-:W-:Y:S01]  /*4b00*/  @UP0 UMOV UR6, UR26 ;  /* 0x0000001a00060c82 */ /* 0x000fe20008000000 */
[----:B------:R-:W-:Y:S01]  /*4b10*/  @UP0 UMOV UR7, UR27 ;  /* 0x0000001b00070c82 */ /* 0x000fe20008000000 */
[----:B------:R-:W-:Y:S02]  /*4b20*/  F2FP.SATFINITE.E4M3.F32.PACK_AB_MERGE_C R191, R191, R198, RZ ;  /* 0x000000c6bfbf723e */ /* 0x000fe400048070ff */
[----:B------:R-:W-:Y:S02]  /*4b30*/  F2FP.SATFINITE.E4M3.F32.PACK_AB_MERGE_C R192, R192, R197, RZ ;  /* 0x000000c5c0c0723e */ /* 0x000fe400048070ff */
[----:B------:R-:W-:Y:S02]  /*4b40*/  F2FP.SATFINITE.E4M3.F32.PACK_AB_MERGE_C R193, R193, R196, RZ ;  /* 0x000000c4c1c1723e */ /* 0x000fe400048070ff */
[----:B------:R-:W-:-:S05]  /*4b50*/  LOP3.LUT R196, R7, 0x1c, RZ, 0xc0, !PT ;  /* 0x0000001c07c47812 */ /* 0x000fca00078ec0ff */
[----:B------:R-:W-:Y:S01]  /*4b60*/  IMAD R25, R196, 0x20, R25 ;  /* 0x00000020c4197824 */ /* 0x000fe200078e0219 */
[----:B---3--:R-:W-:Y:S01]  /*4b70*/  F2FP.SATFINITE.E4M3.F32.PACK_AB_MERGE_C R194, R194, R195, RZ ;  /* 0x000000c3c2c2723e */ /* 0x008fe200048070ff */
[----:B------:R-:W-:-:S04]  /*4b80*/  IMAD R196, R196, 0x4, R27 ;  /* 0x00000004c4c47824 */ /* 0x000fc800078e021b */
[----:B------:R-:W-:Y:S01]  /*4b90*/  IMAD.IADD R25, R25, 0x1, R196 ;  /* 0x0000000119197824 */ /* 0x000fe200078e02c4 */
[----:B--2---:R-:W-:-:S04]  /*4ba0*/  F2FP.SATFINITE.E4M3.F32.PACK_AB_MERGE_C R148, R149, R148, RZ ;  /* 0x000000949594723e */ /* 0x004fc800048070ff */
[----:B-1----:R1:W-:Y:S04]  /*4bb0*/  STS.U16 [R25+UR20+0x400], R3 ;  /* 0x0004000319007988 */ /* 0x0023e80008000414 */
[----:B------:R2:W-:Y:S01]  /*4bc0*/  STS.U16 [R25+UR20], R5 ;  /* 0x0000000519007988 */ /* 0x0005e20008000414 */
[----:B----4-:R-:W-:-:S03]  /*4bd0*/  F2FP.SATFINITE.E4M3.F32.PACK_AB_MERGE_C R150, R151, R150, RZ ;  /* 0x000000969796723e */ /* 0x010fc600048070ff */
[----:B------:R-:W-:Y:S01]  /*4be0*/  STS.U16 [R25+UR20+0x8], R0 ;  /* 0x0000080019007988 */ /* 0x000fe20008000414 */
[----:B-1----:R-:W-:-:S03]  /*4bf0*/  LOP3.LUT R3, R25, 0x10, RZ, 0x3c, !PT ;  /* 0x0000001019037812 */ /* 0x002fc600078e3cff */
[----:B------:R-:W-:Y:S01]  /*4c00*/  STS.U16 [R25+UR20+0x408], R4 ;  /* 0x0004080419007988 */ /* 0x000fe20008000414 */
[----:B--2---:R-:W-:-:S03]  /*4c10*/  LOP3.LUT R5, R25, 0x20, RZ, 0x3c, !PT ;  /* 0x0000002019057812 */ /* 0x004fc600078e3cff */
[----:B------:R-:W-:Y:S04]  /*4c20*/  STS.U16 [R25+UR20+0x8000], R163 ;  /* 0x008000a319007988 */ /* 0x000fe80008000414 */
        /* <DEDUP_REMOVED lines=11> */
[----:B------:R-:W-:Y:S04]  /*4ce0*/  STS.U16 [R3+UR20], R6 ;  /* 0x0000000603007988 */ /* 0x000fe80008000414 */
        /* <DEDUP_REMOVED lines=14> */
[----:B------:R1:W-:Y:S04]  /*4dd0*/  STS.U16 [R3+UR20+0xc408], R102 ;  /* 0x00c4086603007988 */ /* 0x0003e80008000414 */
[----:B------:R-:W-:Y:S04]  /*4de0*/  STS.U16 [R5+UR20], R11 ;  /* 0x0000000b05007988 */ /* 0x000fe80008000414 */
[----:B------:R-:W-:Y:S01]  /*4df0*/  STS.U16 [R5+UR20+0x400], R12 ;  /* 0x0004000c05007988 */ /* 0x000fe20008000414 */
[----:B-1----:R-:W-:-:S03]  /*4e00*/  LOP3.LUT R3, R25, 0x30, RZ, 0x3c, !PT ;  /* 0x0000003019037812 */ /* 0x002fc600078e3cff */
        /* <DEDUP_REMOVED lines=50> */
[----:B-1----:R-:W-:-:S02]  /*5130*/  LOP3.LUT R5, R25, 0x60, RZ, 0x3c, !PT ;  /* 0x0000006019057812 */ /* 0x002fc400078e3cff */
[----:B------:R-:W-:Y:S01]  /*5140*/  LOP3.LUT R25, R25, 0x70, RZ, 0x3c, !PT ;  /* 0x0000007019197812 */ /* 0x000fe200078e3cff */
        /* <DEDUP_REMOVED lines=45> */
[----:B------:R-:W-:Y:S01]  /*5420*/  STS.U16 [R25+UR20+0xc408], R150 ;  /* 0x00c4089619007988 */ /* 0x000fe20008000414 */
[----:B------:R1:W-:Y:S06]  /*5430*/  MEMBAR.ALL.CTA ;  /* 0x0000000000007992 */ /* 0x0003ec0000008000 */
[----:B-1----:R-:W1:Y:S02]  /*5440*/  FENCE.VIEW.ASYNC.S ;  /* 0x00000000000073c6 */ /* 0x002e640000000000 */
[----:B-1----:R-:W-:Y:S06]  /*5450*/  BAR.SYNC.DEFER_BLOCKING 0x0 ;  /* 0x0000000000007b1d */ /* 0x002fec0000010000 */
[----:B------:R1:W-:Y:S01]  /*5460*/  @UP1 UTMASTG.2D [UR8], [UR6] ;  /* 0x00000008060013b5 */ /* 0x0003e20008008000 */
[----:B------:R0:W-:Y:S01]  /*5470*/  UTMACMDFLUSH ;  /* 0x00000000000079b7 */ /* 0x0001e20000000000 */
[----:B------:R-:W-:-:S04]  /*5480*/  DEPBAR.LE SB0, 0x0 ;  /* 0x000080000000791a */ /* 0x000fc80000000000 */
[----:B------:R-:W-:Y:S06]  /*5490*/  BAR.SYNC.DEFER_BLOCKING 0x0 ;  /* 0x0000000000007b1d */ /* 0x000fec0000010000 */
[----:B-1----:R-:W-:Y:S05]  /*54a0*/  EXIT ;  /* 0x000000000000794d */ /* 0x002fea0003800000 */
.L_x_49:
[----:B------:R-:W1:Y:S02]  /*54b0*/  SYNCS.PHASECHK.TRANS64.TRYWAIT P0, [UR18+0x10000], R0 ;  /* 0x01000000ff0075a7 */ /* 0x000e640008000152 */
[----:B-1----:R-:W-:Y:S05]  /*54c0*/  @!P0 BRA `(.L_x_49) ;  /* 0xfffffffc00f88947 */ /* 0x002fea000383ffff */
[----:B------:R-:W-:Y:S05]  /*54d0*/  BRA `(.L_x_51) ;  /* 0xffffffd800487947 */ /* 0x000fea000383ffff */
.L_x_52:
[----:B------:R-:W-:-:S00]  /*54e0*/  BRA `(.L_x_52) ;  /* 0xfffffffc00fc7947 */ /* 0x000fc0000383ffff */
[----:B------:R-:W-:-:S00]  /*54f0*/  NOP ;  /* 0x0000000000007918 */ /* 0x000fc00000000000 */
        /* <DEDUP_REMOVED lines=8> */
.L_x_53:


//--------------------- .nv.shared.gluon_wgmma    --------------------------
	.section	.nv.shared.gluon_wgmma,"aw",@nobits
	.sectionflags	@""
	.align	16
	.zero		1024


//--------------------- .nv.shared.reserved.0     --------------------------
	.section	.nv.shared.reserved.0,"aw",@nobits
	.weak		__nv_reservedSMEM_offset_0_alias
	.size		__nv_reservedSMEM_offset_0_alias, 0, 0
	.other		__nv_reservedSMEM_offset_0_alias,@"STO_CUDA_RESERVED_SHARED STV_DEFAULT"
__nv_reservedSMEM_offset_0_alias:
	.zero		0


//--------------------- .nv.constant0.gluon_wgmma --------------------------
	.section	.nv.constant0.gluon_wgmma,"a",@progbits
	.sectionflags	@""
	.align	4
.nv.constant0.gluon_wgmma:
	.zero		608


//--------------------- SYMBOLS --------------------------

	.type		.nv.reservedSmem.offset0,@object
	.size		.nv.reservedSmem.offset0,0x4
